//
// Generated by NVIDIA NVVM Compiler
//
// Compiler Build ID: CL-36424714
// Cuda compilation tools, release 13.0, V13.0.88
// Based on NVVM 20.0.0
//

.version 9.0
.target sm_100
.address_size 64

	// .globl	_Z14calc_distancesPPdS0_S0_i
.func  (.param .b64 func_retval0) __internal_accurate_pow
(
	.param .b64 __internal_accurate_pow_param_0
)
;

.visible .entry _Z14calc_distancesPPdS0_S0_i(
	.param .u64 .ptr .align 1 _Z14calc_distancesPPdS0_S0_i_param_0,
	.param .u64 .ptr .align 1 _Z14calc_distancesPPdS0_S0_i_param_1,
	.param .u64 .ptr .align 1 _Z14calc_distancesPPdS0_S0_i_param_2,
	.param .u32 _Z14calc_distancesPPdS0_S0_i_param_3
)
{
	.reg .pred 	%p<60>;
	.reg .b32 	%r<72>;
	.reg .b64 	%rd<35>;
	.reg .b64 	%fd<112>;

	ld.param.u64 	%rd15, [_Z14calc_distancesPPdS0_S0_i_param_0];
	ld.param.u64 	%rd16, [_Z14calc_distancesPPdS0_S0_i_param_1];
	ld.param.u64 	%rd17, [_Z14calc_distancesPPdS0_S0_i_param_2];
	ld.param.u32 	%r21, [_Z14calc_distancesPPdS0_S0_i_param_3];
	cvta.to.global.u64 	%rd18, %rd17;
	cvta.to.global.u64 	%rd19, %rd16;
	mov.u32 	%r1, %ctaid.x;
	mul.wide.u32 	%rd20, %r1, 8;
	add.s64 	%rd21, %rd19, %rd20;
	ld.global.u64 	%rd1, [%rd21];
	mov.u32 	%r2, %tid.x;
	mul.wide.u32 	%rd22, %r2, 8;
	add.s64 	%rd23, %rd18, %rd22;
	ld.global.u64 	%rd2, [%rd23];
	setp.lt.s32 	%p2, %r21, 1;
	mov.f64 	%fd111, 0d0000000000000000;
	@%p2 bra 	$L__BB0_32;
	mov.f64 	%fd44, 0d4000000000000000;
	{
	.reg .b32 %temp; 
	mov.b64 	{%temp, %r3}, %fd44;
	}
	and.b32  	%r4, %r3, 2146435072;
	setp.eq.s32 	%p3, %r4, 1062207488;
	setp.lt.s32 	%p4, %r3, 0;
	selp.b32 	%r5, 0, 2146435072, %p4;
	and.b32  	%r23, %r3, 2147483647;
	setp.ne.s32 	%p5, %r23, 1071644672;
	and.pred  	%p1, %p3, %p5;
	or.b32  	%r6, %r5, -2147483648;
	and.b32  	%r7, %r21, 3;
	setp.lt.u32 	%p6, %r21, 4;
	mov.f64 	%fd111, 0d0000000000000000;
	mov.b32 	%r70, 0;
	@%p6 bra 	$L__BB0_24;
	and.b32  	%r70, %r21, 2147483644;
	neg.s32 	%r69, %r70;
	add.s64 	%rd32, %rd1, 16;
	add.s64 	%rd31, %rd2, 16;
	mov.f64 	%fd111, 0d0000000000000000;
$L__BB0_3:
	setp.lt.s32 	%p7, %r3, 0;
	setp.eq.s32 	%p8, %r4, 1062207488;
	ld.f64 	%fd46, [%rd32+-16];
	ld.f64 	%fd47, [%rd31+-16];
	sub.f64 	%fd2, %fd46, %fd47;
	{
	.reg .b32 %temp; 
	mov.b64 	{%temp, %r11}, %fd2;
	}
	abs.f64 	%fd3, %fd2;
	{ // callseq 0, 0
	.param .b64 param0;
	st.param.f64 	[param0], %fd3;
	.param .b64 retval0;
	call.uni (retval0), 
	__internal_accurate_pow, 
	(
	param0
	);
	ld.param.f64 	%fd48, [retval0];
	} // callseq 0
	setp.lt.s32 	%p10, %r11, 0;
	neg.f64 	%fd50, %fd48;
	selp.f64 	%fd51, %fd50, %fd48, %p8;
	selp.f64 	%fd52, %fd51, %fd48, %p10;
	setp.eq.f64 	%p11, %fd2, 0d0000000000000000;
	selp.b32 	%r24, %r11, 0, %p8;
	or.b32  	%r25, %r24, 2146435072;
	selp.b32 	%r26, %r25, %r24, %p7;
	mov.b32 	%r27, 0;
	mov.b64 	%fd53, {%r27, %r26};
	selp.f64 	%fd103, %fd53, %fd52, %p11;
	add.f64 	%fd54, %fd2, 0d4000000000000000;
	{
	.reg .b32 %temp; 
	mov.b64 	{%temp, %r28}, %fd54;
	}
	and.b32  	%r29, %r28, 2146435072;
	setp.ne.s32 	%p12, %r29, 2146435072;
	@%p12 bra 	$L__BB0_8;
	setp.num.f64 	%p13, %fd2, %fd2;
	@%p13 bra 	$L__BB0_6;
	mov.f64 	%fd55, 0d4000000000000000;
	add.rn.f64 	%fd103, %fd2, %fd55;
	bra.uni 	$L__BB0_8;
$L__BB0_6:
	setp.neu.f64 	%p14, %fd3, 0d7FF0000000000000;
	@%p14 bra 	$L__BB0_8;
	selp.b32 	%r30, %r6, %r5, %p1;
	selp.b32 	%r31, %r30, %r5, %p10;
	mov.b32 	%r32, 0;
	mov.b64 	%fd103, {%r32, %r31};
$L__BB0_8:
	setp.eq.f64 	%p19, %fd2, 0d3FF0000000000000;
	selp.f64 	%fd56, 0d3FF0000000000000, %fd103, %p19;
	add.f64 	%fd8, %fd111, %fd56;
	ld.f64 	%fd57, [%rd32+-8];
	ld.f64 	%fd58, [%rd31+-8];
	sub.f64 	%fd9, %fd57, %fd58;
	{
	.reg .b32 %temp; 
	mov.b64 	{%temp, %r12}, %fd9;
	}
	abs.f64 	%fd10, %fd9;
	{ // callseq 1, 0
	.param .b64 param0;
	st.param.f64 	[param0], %fd10;
	.param .b64 retval0;
	call.uni (retval0), 
	__internal_accurate_pow, 
	(
	param0
	);
	ld.param.f64 	%fd59, [retval0];
	} // callseq 1
	setp.lt.s32 	%p20, %r12, 0;
	neg.f64 	%fd61, %fd59;
	selp.f64 	%fd62, %fd61, %fd59, %p8;
	selp.f64 	%fd63, %fd62, %fd59, %p20;
	setp.eq.f64 	%p21, %fd9, 0d0000000000000000;
	selp.b32 	%r33, %r12, 0, %p8;
	or.b32  	%r34, %r33, 2146435072;
	selp.b32 	%r35, %r34, %r33, %p7;
	mov.b32 	%r36, 0;
	mov.b64 	%fd64, {%r36, %r35};
	selp.f64 	%fd104, %fd64, %fd63, %p21;
	add.f64 	%fd65, %fd9, 0d4000000000000000;
	{
	.reg .b32 %temp; 
	mov.b64 	{%temp, %r37}, %fd65;
	}
	and.b32  	%r38, %r37, 2146435072;
	setp.ne.s32 	%p22, %r38, 2146435072;
	@%p22 bra 	$L__BB0_13;
	setp.nan.f64 	%p23, %fd9, %fd9;
	@%p23 bra 	$L__BB0_12;
	setp.neu.f64 	%p24, %fd10, 0d7FF0000000000000;
	@%p24 bra 	$L__BB0_13;
	selp.b32 	%r39, %r6, %r5, %p1;
	selp.b32 	%r40, %r39, %r5, %p20;
	mov.b32 	%r41, 0;
	mov.b64 	%fd104, {%r41, %r40};
	bra.uni 	$L__BB0_13;
$L__BB0_12:
	mov.f64 	%fd66, 0d4000000000000000;
	add.rn.f64 	%fd104, %fd9, %fd66;
$L__BB0_13:
	setp.eq.f64 	%p29, %fd9, 0d3FF0000000000000;
	selp.f64 	%fd67, 0d3FF0000000000000, %fd104, %p29;
	add.f64 	%fd15, %fd8, %fd67;
	ld.f64 	%fd68, [%rd32];
	ld.f64 	%fd69, [%rd31];
	sub.f64 	%fd16, %fd68, %fd69;
	{
	.reg .b32 %temp; 
	mov.b64 	{%temp, %r13}, %fd16;
	}
	abs.f64 	%fd17, %fd16;
	{ // callseq 2, 0
	.param .b64 param0;
	st.param.f64 	[param0], %fd17;
	.param .b64 retval0;
	call.uni (retval0), 
	__internal_accurate_pow, 
	(
	param0
	);
	ld.param.f64 	%fd70, [retval0];
	} // callseq 2
	setp.lt.s32 	%p30, %r13, 0;
	neg.f64 	%fd72, %fd70;
	selp.f64 	%fd73, %fd72, %fd70, %p8;
	selp.f64 	%fd74, %fd73, %fd70, %p30;
	setp.eq.f64 	%p31, %fd16, 0d0000000000000000;
	selp.b32 	%r42, %r13, 0, %p8;
	or.b32  	%r43, %r42, 2146435072;
	selp.b32 	%r44, %r43, %r42, %p7;
	mov.b32 	%r45, 0;
	mov.b64 	%fd75, {%r45, %r44};
	selp.f64 	%fd105, %fd75, %fd74, %p31;
	add.f64 	%fd76, %fd16, 0d4000000000000000;
	{
	.reg .b32 %temp; 
	mov.b64 	{%temp, %r46}, %fd76;
	}
	and.b32  	%r47, %r46, 2146435072;
	setp.ne.s32 	%p32, %r47, 2146435072;
	@%p32 bra 	$L__BB0_18;
	setp.nan.f64 	%p33, %fd16, %fd16;
	@%p33 bra 	$L__BB0_17;
	setp.neu.f64 	%p34, %fd17, 0d7FF0000000000000;
	@%p34 bra 	$L__BB0_18;
	selp.b32 	%r48, %r6, %r5, %p1;
	selp.b32 	%r49, %r48, %r5, %p30;
	mov.b32 	%r50, 0;
	mov.b64 	%fd105, {%r50, %r49};
	bra.uni 	$L__BB0_18;
$L__BB0_17:
	mov.f64 	%fd77, 0d4000000000000000;
	add.rn.f64 	%fd105, %fd16, %fd77;
$L__BB0_18:
	setp.eq.f64 	%p39, %fd16, 0d3FF0000000000000;
	selp.f64 	%fd78, 0d3FF0000000000000, %fd105, %p39;
	add.f64 	%fd22, %fd15, %fd78;
	ld.f64 	%fd79, [%rd32+8];
	ld.f64 	%fd80, [%rd31+8];
	sub.f64 	%fd23, %fd79, %fd80;
	{
	.reg .b32 %temp; 
	mov.b64 	{%temp, %r14}, %fd23;
	}
	abs.f64 	%fd24, %fd23;
	{ // callseq 3, 0
	.param .b64 param0;
	st.param.f64 	[param0], %fd24;
	.param .b64 retval0;
	call.uni (retval0), 
	__internal_accurate_pow, 
	(
	param0
	);
	ld.param.f64 	%fd81, [retval0];
	} // callseq 3
	setp.lt.s32 	%p40, %r14, 0;
	neg.f64 	%fd83, %fd81;
	selp.f64 	%fd84, %fd83, %fd81, %p8;
	selp.f64 	%fd85, %fd84, %fd81, %p40;
	setp.eq.f64 	%p41, %fd23, 0d0000000000000000;
	selp.b32 	%r51, %r14, 0, %p8;
	or.b32  	%r52, %r51, 2146435072;
	selp.b32 	%r53, %r52, %r51, %p7;
	mov.b32 	%r54, 0;
	mov.b64 	%fd86, {%r54, %r53};
	selp.f64 	%fd106, %fd86, %fd85, %p41;
	add.f64 	%fd87, %fd23, 0d4000000000000000;
	{
	.reg .b32 %temp; 
	mov.b64 	{%temp, %r55}, %fd87;
	}
	and.b32  	%r56, %r55, 2146435072;
	setp.ne.s32 	%p42, %r56, 2146435072;
	@%p42 bra 	$L__BB0_23;
	setp.nan.f64 	%p43, %fd23, %fd23;
	@%p43 bra 	$L__BB0_22;
	setp.neu.f64 	%p44, %fd24, 0d7FF0000000000000;
	@%p44 bra 	$L__BB0_23;
	selp.b32 	%r57, %r6, %r5, %p1;
	selp.b32 	%r58, %r57, %r5, %p40;
	mov.b32 	%r59, 0;
	mov.b64 	%fd106, {%r59, %r58};
	bra.uni 	$L__BB0_23;
$L__BB0_22:
	mov.f64 	%fd88, 0d4000000000000000;
	add.rn.f64 	%fd106, %fd23, %fd88;
$L__BB0_23:
	setp.eq.f64 	%p46, %fd23, 0d3FF0000000000000;
	selp.f64 	%fd89, 0d3FF0000000000000, %fd106, %p46;
	add.f64 	%fd111, %fd22, %fd89;
	add.s32 	%r69, %r69, 4;
	add.s64 	%rd32, %rd32, 32;
	add.s64 	%rd31, %rd31, 32;
	setp.ne.s32 	%p47, %r69, 0;
	@%p47 bra 	$L__BB0_3;
$L__BB0_24:
	setp.eq.s32 	%p48, %r7, 0;
	@%p48 bra 	$L__BB0_32;
	mul.wide.u32 	%rd24, %r70, 8;
	add.s64 	%rd34, %rd2, %rd24;
	add.s64 	%rd33, %rd1, %rd24;
	neg.s32 	%r71, %r7;
	selp.b32 	%r66, %r6, %r5, %p1;
$L__BB0_26:
	.pragma "nounroll";
	setp.lt.s32 	%p49, %r3, 0;
	setp.eq.s32 	%p50, %r4, 1062207488;
	ld.f64 	%fd90, [%rd33];
	ld.f64 	%fd91, [%rd34];
	sub.f64 	%fd33, %fd90, %fd91;
	{
	.reg .b32 %temp; 
	mov.b64 	{%temp, %r19}, %fd33;
	}
	abs.f64 	%fd34, %fd33;
	{ // callseq 4, 0
	.param .b64 param0;
	st.param.f64 	[param0], %fd34;
	.param .b64 retval0;
	call.uni (retval0), 
	__internal_accurate_pow, 
	(
	param0
	);
	ld.param.f64 	%fd92, [retval0];
	} // callseq 4
	setp.lt.s32 	%p52, %r19, 0;
	neg.f64 	%fd94, %fd92;
	selp.f64 	%fd95, %fd94, %fd92, %p50;
	selp.f64 	%fd96, %fd95, %fd92, %p52;
	setp.eq.f64 	%p53, %fd33, 0d0000000000000000;
	selp.b32 	%r60, %r19, 0, %p50;
	or.b32  	%r61, %r60, 2146435072;
	selp.b32 	%r62, %r61, %r60, %p49;
	mov.b32 	%r63, 0;
	mov.b64 	%fd97, {%r63, %r62};
	selp.f64 	%fd110, %fd97, %fd96, %p53;
	add.f64 	%fd98, %fd33, 0d4000000000000000;
	{
	.reg .b32 %temp; 
	mov.b64 	{%temp, %r64}, %fd98;
	}
	and.b32  	%r65, %r64, 2146435072;
	setp.ne.s32 	%p54, %r65, 2146435072;
	@%p54 bra 	$L__BB0_31;
	setp.nan.f64 	%p55, %fd33, %fd33;
	@%p55 bra 	$L__BB0_30;
	setp.neu.f64 	%p56, %fd34, 0d7FF0000000000000;
	@%p56 bra 	$L__BB0_31;
	setp.lt.s32 	%p57, %r19, 0;
	selp.b32 	%r67, %r66, %r5, %p57;
	mov.b32 	%r68, 0;
	mov.b64 	%fd110, {%r68, %r67};
	bra.uni 	$L__BB0_31;
$L__BB0_30:
	mov.f64 	%fd99, 0d4000000000000000;
	add.rn.f64 	%fd110, %fd33, %fd99;
$L__BB0_31:
	setp.eq.f64 	%p58, %fd33, 0d3FF0000000000000;
	selp.f64 	%fd100, 0d3FF0000000000000, %fd110, %p58;
	add.f64 	%fd111, %fd111, %fd100;
	add.s64 	%rd34, %rd34, 8;
	add.s64 	%rd33, %rd33, 8;
	add.s32 	%r71, %r71, 1;
	setp.ne.s32 	%p59, %r71, 0;
	@%p59 bra 	$L__BB0_26;
$L__BB0_32:
	cvta.to.global.u64 	%rd25, %rd15;
	sqrt.rn.f64 	%fd101, %fd111;
	mul.wide.u32 	%rd26, %r1, 8;
	add.s64 	%rd27, %rd25, %rd26;
	ld.global.u64 	%rd28, [%rd27];
	mul.wide.u32 	%rd29, %r2, 8;
	add.s64 	%rd30, %rd28, %rd29;
	st.f64 	[%rd30], %fd101;
	ret;

}
	// .globl	_Z12updateLabelsPiPPdii
.visible .entry _Z12updateLabelsPiPPdii(
	.param .u64 .ptr .align 1 _Z12updateLabelsPiPPdii_param_0,
	.param .u64 .ptr .align 1 _Z12updateLabelsPiPPdii_param_1,
	.param .u32 _Z12updateLabelsPiPPdii_param_2,
	.param .u32 _Z12updateLabelsPiPPdii_param_3
)
{
	.reg .pred 	%p<40>;
	.reg .b32 	%r<109>;
	.reg .b64 	%rd<24>;
	.reg .b64 	%fd<71>;

	ld.param.u64 	%rd8, [_Z12updateLabelsPiPPdii_param_0];
	ld.param.u64 	%rd9, [_Z12updateLabelsPiPPdii_param_1];
	ld.param.u32 	%r31, [_Z12updateLabelsPiPPdii_param_2];
	ld.param.u32 	%r32, [_Z12updateLabelsPiPPdii_param_3];
	mov.u32 	%r33, %ctaid.x;
	mov.u32 	%r34, %ntid.x;
	mov.u32 	%r35, %tid.x;
	mad.lo.s32 	%r1, %r33, %r34, %r35;
	setp.ge.s32 	%p1, %r1, %r32;
	@%p1 bra 	$L__BB1_15;
	cvta.to.global.u64 	%rd10, %rd9;
	mul.wide.s32 	%rd11, %r1, 8;
	add.s64 	%rd12, %rd10, %rd11;
	ld.global.u64 	%rd13, [%rd12];
	cvta.to.global.u64 	%rd1, %rd13;
	setp.lt.s32 	%p2, %r31, 1;
	mov.b32 	%r108, -1;
	@%p2 bra 	$L__BB1_14;
	and.b32  	%r2, %r31, 15;
	setp.lt.u32 	%p3, %r31, 16;
	mov.f64 	%fd67, 0d7FEFFFFFFFFFFFFF;
	mov.b32 	%r108, -1;
	mov.b32 	%r100, 0;
	@%p3 bra 	$L__BB1_5;
	and.b32  	%r100, %r31, 2147483632;
	add.s64 	%rd22, %rd1, 64;
	mov.f64 	%fd67, 0d7FEFFFFFFFFFFFFF;
	mov.b32 	%r108, -1;
	mov.b32 	%r94, 0;
$L__BB1_4:
	.pragma "nounroll";
	ld.global.f64 	%fd12, [%rd22+-64];
	setp.lt.f64 	%p4, %fd12, %fd67;
	selp.f64 	%fd13, %fd12, %fd67, %p4;
	selp.b32 	%r42, %r94, %r108, %p4;
	ld.global.f64 	%fd14, [%rd22+-56];
	setp.lt.f64 	%p5, %fd14, %fd13;
	selp.f64 	%fd15, %fd14, %fd13, %p5;
	add.s32 	%r43, %r94, 1;
	selp.b32 	%r44, %r43, %r42, %p5;
	ld.global.f64 	%fd16, [%rd22+-48];
	setp.lt.f64 	%p6, %fd16, %fd15;
	selp.f64 	%fd17, %fd16, %fd15, %p6;
	add.s32 	%r45, %r94, 2;
	selp.b32 	%r46, %r45, %r44, %p6;
	ld.global.f64 	%fd18, [%rd22+-40];
	setp.lt.f64 	%p7, %fd18, %fd17;
	selp.f64 	%fd19, %fd18, %fd17, %p7;
	add.s32 	%r47, %r94, 3;
	selp.b32 	%r48, %r47, %r46, %p7;
	ld.global.f64 	%fd20, [%rd22+-32];
	setp.lt.f64 	%p8, %fd20, %fd19;
	selp.f64 	%fd21, %fd20, %fd19, %p8;
	add.s32 	%r49, %r94, 4;
	selp.b32 	%r50, %r49, %r48, %p8;
	ld.global.f64 	%fd22, [%rd22+-24];
	setp.lt.f64 	%p9, %fd22, %fd21;
	selp.f64 	%fd23, %fd22, %fd21, %p9;
	add.s32 	%r51, %r94, 5;
	selp.b32 	%r52, %r51, %r50, %p9;
	ld.global.f64 	%fd24, [%rd22+-16];
	setp.lt.f64 	%p10, %fd24, %fd23;
	selp.f64 	%fd25, %fd24, %fd23, %p10;
	add.s32 	%r53, %r94, 6;
	selp.b32 	%r54, %r53, %r52, %p10;
	ld.global.f64 	%fd26, [%rd22+-8];
	setp.lt.f64 	%p11, %fd26, %fd25;
	selp.f64 	%fd27, %fd26, %fd25, %p11;
	add.s32 	%r55, %r94, 7;
	selp.b32 	%r56, %r55, %r54, %p11;
	ld.global.f64 	%fd28, [%rd22];
	setp.lt.f64 	%p12, %fd28, %fd27;
	selp.f64 	%fd29, %fd28, %fd27, %p12;
	add.s32 	%r57, %r94, 8;
	selp.b32 	%r58, %r57, %r56, %p12;
	ld.global.f64 	%fd30, [%rd22+8];
	setp.lt.f64 	%p13, %fd30, %fd29;
	selp.f64 	%fd31, %fd30, %fd29, %p13;
	add.s32 	%r59, %r94, 9;
	selp.b32 	%r60, %r59, %r58, %p13;
	ld.global.f64 	%fd32, [%rd22+16];
	setp.lt.f64 	%p14, %fd32, %fd31;
	selp.f64 	%fd33, %fd32, %fd31, %p14;
	add.s32 	%r61, %r94, 10;
	selp.b32 	%r62, %r61, %r60, %p14;
	ld.global.f64 	%fd34, [%rd22+24];
	setp.lt.f64 	%p15, %fd34, %fd33;
	selp.f64 	%fd35, %fd34, %fd33, %p15;
	add.s32 	%r63, %r94, 11;
	selp.b32 	%r64, %r63, %r62, %p15;
	ld.global.f64 	%fd36, [%rd22+32];
	setp.lt.f64 	%p16, %fd36, %fd35;
	selp.f64 	%fd37, %fd36, %fd35, %p16;
	add.s32 	%r65, %r94, 12;
	selp.b32 	%r66, %r65, %r64, %p16;
	ld.global.f64 	%fd38, [%rd22+40];
	setp.lt.f64 	%p17, %fd38, %fd37;
	selp.f64 	%fd39, %fd38, %fd37, %p17;
	add.s32 	%r67, %r94, 13;
	selp.b32 	%r68, %r67, %r66, %p17;
	ld.global.f64 	%fd40, [%rd22+48];
	setp.lt.f64 	%p18, %fd40, %fd39;
	selp.f64 	%fd41, %fd40, %fd39, %p18;
	add.s32 	%r69, %r94, 14;
	selp.b32 	%r70, %r69, %r68, %p18;
	ld.global.f64 	%fd42, [%rd22+56];
	setp.lt.f64 	%p19, %fd42, %fd41;
	selp.f64 	%fd67, %fd42, %fd41, %p19;
	add.s32 	%r71, %r94, 15;
	selp.b32 	%r108, %r71, %r70, %p19;
	add.s64 	%rd22, %rd22, 128;
	add.s32 	%r94, %r94, 16;
	setp.ne.s32 	%p20, %r94, %r100;
	@%p20 bra 	$L__BB1_4;
$L__BB1_5:
	setp.eq.s32 	%p21, %r2, 0;
	@%p21 bra 	$L__BB1_14;
	and.b32  	%r11, %r31, 7;
	setp.lt.u32 	%p22, %r2, 8;
	@%p22 bra 	$L__BB1_8;
	mul.wide.u32 	%rd14, %r100, 8;
	add.s64 	%rd15, %rd1, %rd14;
	ld.global.f64 	%fd43, [%rd15];
	setp.lt.f64 	%p23, %fd43, %fd67;
	selp.f64 	%fd44, %fd43, %fd67, %p23;
	selp.b32 	%r73, %r100, %r108, %p23;
	add.s32 	%r74, %r100, 1;
	ld.global.f64 	%fd45, [%rd15+8];
	setp.lt.f64 	%p24, %fd45, %fd44;
	selp.f64 	%fd46, %fd45, %fd44, %p24;
	selp.b32 	%r75, %r74, %r73, %p24;
	add.s32 	%r76, %r100, 2;
	ld.global.f64 	%fd47, [%rd15+16];
	setp.lt.f64 	%p25, %fd47, %fd46;
	selp.f64 	%fd48, %fd47, %fd46, %p25;
	selp.b32 	%r77, %r76, %r75, %p25;
	add.s32 	%r78, %r100, 3;
	ld.global.f64 	%fd49, [%rd15+24];
	setp.lt.f64 	%p26, %fd49, %fd48;
	selp.f64 	%fd50, %fd49, %fd48, %p26;
	selp.b32 	%r79, %r78, %r77, %p26;
	add.s32 	%r80, %r100, 4;
	ld.global.f64 	%fd51, [%rd15+32];
	setp.lt.f64 	%p27, %fd51, %fd50;
	selp.f64 	%fd52, %fd51, %fd50, %p27;
	selp.b32 	%r81, %r80, %r79, %p27;
	add.s32 	%r82, %r100, 5;
	ld.global.f64 	%fd53, [%rd15+40];
	setp.lt.f64 	%p28, %fd53, %fd52;
	selp.f64 	%fd54, %fd53, %fd52, %p28;
	selp.b32 	%r83, %r82, %r81, %p28;
	add.s32 	%r84, %r100, 6;
	ld.global.f64 	%fd55, [%rd15+48];
	setp.lt.f64 	%p29, %fd55, %fd54;
	selp.f64 	%fd56, %fd55, %fd54, %p29;
	selp.b32 	%r85, %r84, %r83, %p29;
	add.s32 	%r86, %r100, 7;
	ld.global.f64 	%fd57, [%rd15+56];
	setp.lt.f64 	%p30, %fd57, %fd56;
	selp.f64 	%fd67, %fd57, %fd56, %p30;
	selp.b32 	%r108, %r86, %r85, %p30;
	add.s32 	%r100, %r100, 8;
$L__BB1_8:
	setp.eq.s32 	%p31, %r11, 0;
	@%p31 bra 	$L__BB1_14;
	and.b32  	%r17, %r31, 3;
	setp.lt.u32 	%p32, %r11, 4;
	@%p32 bra 	$L__BB1_11;
	mul.wide.u32 	%rd16, %r100, 8;
	add.s64 	%rd17, %rd1, %rd16;
	ld.global.f64 	%fd58, [%rd17];
	setp.lt.f64 	%p33, %fd58, %fd67;
	selp.f64 	%fd59, %fd58, %fd67, %p33;
	selp.b32 	%r88, %r100, %r108, %p33;
	add.s32 	%r89, %r100, 1;
	ld.global.f64 	%fd60, [%rd17+8];
	setp.lt.f64 	%p34, %fd60, %fd59;
	selp.f64 	%fd61, %fd60, %fd59, %p34;
	selp.b32 	%r90, %r89, %r88, %p34;
	add.s32 	%r91, %r100, 2;
	ld.global.f64 	%fd62, [%rd17+16];
	setp.lt.f64 	%p35, %fd62, %fd61;
	selp.f64 	%fd63, %fd62, %fd61, %p35;
	selp.b32 	%r92, %r91, %r90, %p35;
	add.s32 	%r93, %r100, 3;
	ld.global.f64 	%fd64, [%rd17+24];
	setp.lt.f64 	%p36, %fd64, %fd63;
	selp.f64 	%fd67, %fd64, %fd63, %p36;
	selp.b32 	%r108, %r93, %r92, %p36;
	add.s32 	%r100, %r100, 4;
$L__BB1_11:
	setp.eq.s32 	%p37, %r17, 0;
	@%p37 bra 	$L__BB1_14;
	mul.wide.u32 	%rd18, %r100, 8;
	add.s64 	%rd23, %rd1, %rd18;
	neg.s32 	%r105, %r17;
$L__BB1_13:
	.pragma "nounroll";
	ld.global.f64 	%fd65, [%rd23];
	setp.lt.f64 	%p38, %fd65, %fd67;
	selp.f64 	%fd67, %fd65, %fd67, %p38;
	selp.b32 	%r108, %r100, %r108, %p38;
	add.s32 	%r100, %r100, 1;
	add.s64 	%rd23, %rd23, 8;
	add.s32 	%r105, %r105, 1;
	setp.ne.s32 	%p39, %r105, 0;
	@%p39 bra 	$L__BB1_13;
$L__BB1_14:
	cvta.to.global.u64 	%rd19, %rd8;
	mul.wide.s32 	%rd20, %r1, 4;
	add.s64 	%rd21, %rd19, %rd20;
	st.global.u32 	[%rd21], %r108;
$L__BB1_15:
	ret;

}
	// .globl	_Z7zeroOutPPd
.visible .entry _Z7zeroOutPPd(
	.param .u64 .ptr .align 1 _Z7zeroOutPPd_param_0
)
{
	.reg .b32 	%r<3>;
	.reg .b64 	%rd<10>;

	ld.param.u64 	%rd1, [_Z7zeroOutPPd_param_0];
	cvta.to.global.u64 	%rd2, %rd1;
	mov.u32 	%r1, %ctaid.x;
	mul.wide.u32 	%rd3, %r1, 8;
	add.s64 	%rd4, %rd2, %rd3;
	ld.global.u64 	%rd5, [%rd4];
	cvta.to.global.u64 	%rd6, %rd5;
	mov.u32 	%r2, %tid.x;
	mul.wide.u32 	%rd7, %r2, 8;
	add.s64 	%rd8, %rd6, %rd7;
	mov.b64 	%rd9, 0;
	st.global.u64 	[%rd8], %rd9;
	ret;

}
	// .globl	_Z21sumPointsAcrossLabelsPiPPdS1_
.visible .entry _Z21sumPointsAcrossLabelsPiPPdS1_(
	.param .u64 .ptr .align 1 _Z21sumPointsAcrossLabelsPiPPdS1__param_0,
	.param .u64 .ptr .align 1 _Z21sumPointsAcrossLabelsPiPPdS1__param_1,
	.param .u64 .ptr .align 1 _Z21sumPointsAcrossLabelsPiPPdS1__param_2
)
{
	.reg .pred 	%p<2>;
	.reg .b32 	%r<4>;
	.reg .b64 	%rd<23>;
	.reg .b64 	%fd<4>;

	ld.param.u64 	%rd5, [_Z21sumPointsAcrossLabelsPiPPdS1__param_0];
	ld.param.u64 	%rd6, [_Z21sumPointsAcrossLabelsPiPPdS1__param_1];
	ld.param.u64 	%rd7, [_Z21sumPointsAcrossLabelsPiPPdS1__param_2];
	cvta.to.global.u64 	%rd8, %rd7;
	cvta.to.global.u64 	%rd9, %rd6;
	cvta.to.global.u64 	%rd10, %rd5;
	mov.u32 	%r1, %ctaid.x;
	mov.u32 	%r2, %tid.x;
	mul.wide.u32 	%rd11, %r1, 4;
	add.s64 	%rd12, %rd10, %rd11;
	ld.global.u32 	%r3, [%rd12];
	mul.wide.s32 	%rd13, %r3, 8;
	add.s64 	%rd14, %rd9, %rd13;
	ld.global.u64 	%rd15, [%rd14];
	mul.wide.u32 	%rd16, %r2, 8;
	add.s64 	%rd1, %rd15, %rd16;
	mul.wide.u32 	%rd17, %r1, 8;
	add.s64 	%rd18, %rd8, %rd17;
	ld.global.u64 	%rd19, [%rd18];
	add.s64 	%rd20, %rd19, %rd16;
	ld.f64 	%fd1, [%rd20];
	ld.u64 	%rd22, [%rd1];
$L__BB3_1:
	mov.b64 	%fd2, %rd22;
	add.f64 	%fd3, %fd1, %fd2;
	mov.b64 	%rd21, %fd3;
	atom.relaxed.cas.b64 	%rd4, [%rd1], %rd22, %rd21;
	setp.ne.s64 	%p1, %rd22, %rd4;
	mov.u64 	%rd22, %rd4;
	@%p1 bra 	$L__BB3_1;
	ret;

}
	// .globl	_Z13sumLabelFreqsPiS_i
.visible .entry _Z13sumLabelFreqsPiS_i(
	.param .u64 .ptr .align 1 _Z13sumLabelFreqsPiS_i_param_0,
	.param .u64 .ptr .align 1 _Z13sumLabelFreqsPiS_i_param_1,
	.param .u32 _Z13sumLabelFreqsPiS_i_param_2
)
{
	.reg .pred 	%p<2>;
	.reg .b32 	%r<8>;
	.reg .b64 	%rd<9>;

	ld.param.u64 	%rd1, [_Z13sumLabelFreqsPiS_i_param_0];
	ld.param.u64 	%rd2, [_Z13sumLabelFreqsPiS_i_param_1];
	ld.param.u32 	%r2, [_Z13sumLabelFreqsPiS_i_param_2];
	mov.u32 	%r3, %ctaid.x;
	mov.u32 	%r4, %ntid.x;
	mov.u32 	%r5, %tid.x;
	mad.lo.s32 	%r1, %r3, %r4, %r5;
	setp.ge.s32 	%p1, %r1, %r2;
	@%p1 bra 	$L__BB4_2;
	cvta.to.global.u64 	%rd3, %rd1;
	cvta.to.global.u64 	%rd4, %rd2;
	mul.wide.s32 	%rd5, %r1, 4;
	add.s64 	%rd6, %rd3, %rd5;
	ld.global.u32 	%r6, [%rd6];
	mul.wide.s32 	%rd7, %r6, 4;
	add.s64 	%rd8, %rd4, %rd7;
	atom.global.add.u32 	%r7, [%rd8], 1;
$L__BB4_2:
	ret;

}
	// .globl	_Z18divideAcrossLabelsPPdPi
.visible .entry _Z18divideAcrossLabelsPPdPi(
	.param .u64 .ptr .align 1 _Z18divideAcrossLabelsPPdPi_param_0,
	.param .u64 .ptr .align 1 _Z18divideAcrossLabelsPPdPi_param_1
)
{
	.reg .b32 	%r<4>;
	.reg .b64 	%rd<13>;
	.reg .b64 	%fd<4>;

	ld.param.u64 	%rd1, [_Z18divideAcrossLabelsPPdPi_param_0];
	ld.param.u64 	%rd2, [_Z18divideAcrossLabelsPPdPi_param_1];
	cvta.to.global.u64 	%rd3, %rd2;
	cvta.to.global.u64 	%rd4, %rd1;
	mov.u32 	%r1, %ctaid.x;
	mov.u32 	%r2, %tid.x;
	mul.wide.u32 	%rd5, %r1, 8;
	add.s64 	%rd6, %rd4, %rd5;
	ld.global.u64 	%rd7, [%rd6];
	cvta.to.global.u64 	%rd8, %rd7;
	mul.wide.u32 	%rd9, %r2, 8;
	add.s64 	%rd10, %rd8, %rd9;
	ld.global.f64 	%fd1, [%rd10];
	mul.wide.u32 	%rd11, %r1, 4;
	add.s64 	%rd12, %rd3, %rd11;
	ld.global.u32 	%r3, [%rd12];
	cvt.rn.f64.s32 	%fd2, %r3;
	div.rn.f64 	%fd3, %fd1, %fd2;
	st.global.f64 	[%rd10], %fd3;
	ret;

}
	// .globl	_Z24checkDistanceAboveThreshPidiiPPdS1_
.visible .entry _Z24checkDistanceAboveThreshPidiiPPdS1_(
	.param .u64 .ptr .align 1 _Z24checkDistanceAboveThreshPidiiPPdS1__param_0,
	.param .f64 _Z24checkDistanceAboveThreshPidiiPPdS1__param_1,
	.param .u32 _Z24checkDistanceAboveThreshPidiiPPdS1__param_2,
	.param .u32 _Z24checkDistanceAboveThreshPidiiPPdS1__param_3,
	.param .u64 .ptr .align 1 _Z24checkDistanceAboveThreshPidiiPPdS1__param_4,
	.param .u64 .ptr .align 1 _Z24checkDistanceAboveThreshPidiiPPdS1__param_5
)
{
	.reg .pred 	%p<62>;
	.reg .b32 	%r<76>;
	.reg .b64 	%rd<29>;
	.reg .b64 	%fd<113>;

	ld.param.u64 	%rd15, [_Z24checkDistanceAboveThreshPidiiPPdS1__param_0];
	ld.param.f64 	%fd41, [_Z24checkDistanceAboveThreshPidiiPPdS1__param_1];
	ld.param.u32 	%r20, [_Z24checkDistanceAboveThreshPidiiPPdS1__param_2];
	ld.param.u32 	%r21, [_Z24checkDistanceAboveThreshPidiiPPdS1__param_3];
	ld.param.u64 	%rd16, [_Z24checkDistanceAboveThreshPidiiPPdS1__param_4];
	ld.param.u64 	%rd17, [_Z24checkDistanceAboveThreshPidiiPPdS1__param_5];
	mov.u32 	%r22, %ctaid.x;
	mov.u32 	%r23, %ntid.x;
	mov.u32 	%r24, %tid.x;
	mad.lo.s32 	%r1, %r22, %r23, %r24;
	setp.ge.s32 	%p2, %r1, %r21;
	@%p2 bra 	$L__BB6_35;
	cvta.to.global.u64 	%rd18, %rd16;
	cvta.to.global.u64 	%rd19, %rd17;
	mul.wide.s32 	%rd20, %r1, 8;
	add.s64 	%rd21, %rd18, %rd20;
	ld.global.u64 	%rd1, [%rd21];
	add.s64 	%rd22, %rd19, %rd20;
	ld.global.u64 	%rd2, [%rd22];
	setp.lt.s32 	%p3, %r20, 1;
	mov.f64 	%fd112, 0d0000000000000000;
	@%p3 bra 	$L__BB6_33;
	mov.f64 	%fd45, 0d4000000000000000;
	{
	.reg .b32 %temp; 
	mov.b64 	{%temp, %r2}, %fd45;
	}
	and.b32  	%r3, %r2, 2146435072;
	setp.eq.s32 	%p4, %r3, 1062207488;
	setp.lt.s32 	%p5, %r2, 0;
	selp.b32 	%r4, 0, 2146435072, %p5;
	and.b32  	%r26, %r2, 2147483647;
	setp.ne.s32 	%p6, %r26, 1071644672;
	and.pred  	%p1, %p4, %p6;
	or.b32  	%r5, %r4, -2147483648;
	and.b32  	%r6, %r20, 3;
	setp.lt.u32 	%p7, %r20, 4;
	mov.f64 	%fd112, 0d0000000000000000;
	mov.b32 	%r74, 0;
	@%p7 bra 	$L__BB6_25;
	and.b32  	%r74, %r20, 2147483644;
	neg.s32 	%r73, %r74;
	add.s64 	%rd26, %rd1, 16;
	add.s64 	%rd25, %rd2, 16;
	mov.f64 	%fd112, 0d0000000000000000;
$L__BB6_4:
	setp.lt.s32 	%p8, %r2, 0;
	setp.eq.s32 	%p9, %r3, 1062207488;
	ld.f64 	%fd47, [%rd26+-16];
	ld.f64 	%fd48, [%rd25+-16];
	sub.f64 	%fd2, %fd47, %fd48;
	{
	.reg .b32 %temp; 
	mov.b64 	{%temp, %r10}, %fd2;
	}
	abs.f64 	%fd3, %fd2;
	{ // callseq 5, 0
	.param .b64 param0;
	st.param.f64 	[param0], %fd3;
	.param .b64 retval0;
	call.uni (retval0), 
	__internal_accurate_pow, 
	(
	param0
	);
	ld.param.f64 	%fd49, [retval0];
	} // callseq 5
	setp.lt.s32 	%p11, %r10, 0;
	neg.f64 	%fd51, %fd49;
	selp.f64 	%fd52, %fd51, %fd49, %p9;
	selp.f64 	%fd53, %fd52, %fd49, %p11;
	setp.eq.f64 	%p12, %fd2, 0d0000000000000000;
	selp.b32 	%r27, %r10, 0, %p9;
	or.b32  	%r28, %r27, 2146435072;
	selp.b32 	%r29, %r28, %r27, %p8;
	mov.b32 	%r30, 0;
	mov.b64 	%fd54, {%r30, %r29};
	selp.f64 	%fd104, %fd54, %fd53, %p12;
	add.f64 	%fd55, %fd2, 0d4000000000000000;
	{
	.reg .b32 %temp; 
	mov.b64 	{%temp, %r31}, %fd55;
	}
	and.b32  	%r32, %r31, 2146435072;
	setp.ne.s32 	%p13, %r32, 2146435072;
	@%p13 bra 	$L__BB6_9;
	setp.num.f64 	%p14, %fd2, %fd2;
	@%p14 bra 	$L__BB6_7;
	mov.f64 	%fd56, 0d4000000000000000;
	add.rn.f64 	%fd104, %fd2, %fd56;
	bra.uni 	$L__BB6_9;
$L__BB6_7:
	setp.neu.f64 	%p15, %fd3, 0d7FF0000000000000;
	@%p15 bra 	$L__BB6_9;
	selp.b32 	%r33, %r5, %r4, %p1;
	selp.b32 	%r34, %r33, %r4, %p11;
	mov.b32 	%r35, 0;
	mov.b64 	%fd104, {%r35, %r34};
$L__BB6_9:
	setp.eq.f64 	%p20, %fd2, 0d3FF0000000000000;
	selp.f64 	%fd57, 0d3FF0000000000000, %fd104, %p20;
	add.f64 	%fd8, %fd112, %fd57;
	ld.f64 	%fd58, [%rd26+-8];
	ld.f64 	%fd59, [%rd25+-8];
	sub.f64 	%fd9, %fd58, %fd59;
	{
	.reg .b32 %temp; 
	mov.b64 	{%temp, %r11}, %fd9;
	}
	abs.f64 	%fd10, %fd9;
	{ // callseq 6, 0
	.param .b64 param0;
	st.param.f64 	[param0], %fd10;
	.param .b64 retval0;
	call.uni (retval0), 
	__internal_accurate_pow, 
	(
	param0
	);
	ld.param.f64 	%fd60, [retval0];
	} // callseq 6
	setp.lt.s32 	%p21, %r11, 0;
	neg.f64 	%fd62, %fd60;
	selp.f64 	%fd63, %fd62, %fd60, %p9;
	selp.f64 	%fd64, %fd63, %fd60, %p21;
	setp.eq.f64 	%p22, %fd9, 0d0000000000000000;
	selp.b32 	%r36, %r11, 0, %p9;
	or.b32  	%r37, %r36, 2146435072;
	selp.b32 	%r38, %r37, %r36, %p8;
	mov.b32 	%r39, 0;
	mov.b64 	%fd65, {%r39, %r38};
	selp.f64 	%fd105, %fd65, %fd64, %p22;
	add.f64 	%fd66, %fd9, 0d4000000000000000;
	{
	.reg .b32 %temp; 
	mov.b64 	{%temp, %r40}, %fd66;
	}
	and.b32  	%r41, %r40, 2146435072;
	setp.ne.s32 	%p23, %r41, 2146435072;
	@%p23 bra 	$L__BB6_14;
	setp.nan.f64 	%p24, %fd9, %fd9;
	@%p24 bra 	$L__BB6_13;
	setp.neu.f64 	%p25, %fd10, 0d7FF0000000000000;
	@%p25 bra 	$L__BB6_14;
	selp.b32 	%r42, %r5, %r4, %p1;
	selp.b32 	%r43, %r42, %r4, %p21;
	mov.b32 	%r44, 0;
	mov.b64 	%fd105, {%r44, %r43};
	bra.uni 	$L__BB6_14;
$L__BB6_13:
	mov.f64 	%fd67, 0d4000000000000000;
	add.rn.f64 	%fd105, %fd9, %fd67;
$L__BB6_14:
	setp.eq.f64 	%p30, %fd9, 0d3FF0000000000000;
	selp.f64 	%fd68, 0d3FF0000000000000, %fd105, %p30;
	add.f64 	%fd15, %fd8, %fd68;
	ld.f64 	%fd69, [%rd26];
	ld.f64 	%fd70, [%rd25];
	sub.f64 	%fd16, %fd69, %fd70;
	{
	.reg .b32 %temp; 
	mov.b64 	{%temp, %r12}, %fd16;
	}
	abs.f64 	%fd17, %fd16;
	{ // callseq 7, 0
	.param .b64 param0;
	st.param.f64 	[param0], %fd17;
	.param .b64 retval0;
	call.uni (retval0), 
	__internal_accurate_pow, 
	(
	param0
	);
	ld.param.f64 	%fd71, [retval0];
	} // callseq 7
	setp.lt.s32 	%p31, %r12, 0;
	neg.f64 	%fd73, %fd71;
	selp.f64 	%fd74, %fd73, %fd71, %p9;
	selp.f64 	%fd75, %fd74, %fd71, %p31;
	setp.eq.f64 	%p32, %fd16, 0d0000000000000000;
	selp.b32 	%r45, %r12, 0, %p9;
	or.b32  	%r46, %r45, 2146435072;
	selp.b32 	%r47, %r46, %r45, %p8;
	mov.b32 	%r48, 0;
	mov.b64 	%fd76, {%r48, %r47};
	selp.f64 	%fd106, %fd76, %fd75, %p32;
	add.f64 	%fd77, %fd16, 0d4000000000000000;
	{
	.reg .b32 %temp; 
	mov.b64 	{%temp, %r49}, %fd77;
	}
	and.b32  	%r50, %r49, 2146435072;
	setp.ne.s32 	%p33, %r50, 2146435072;
	@%p33 bra 	$L__BB6_19;
	setp.nan.f64 	%p34, %fd16, %fd16;
	@%p34 bra 	$L__BB6_18;
	setp.neu.f64 	%p35, %fd17, 0d7FF0000000000000;
	@%p35 bra 	$L__BB6_19;
	selp.b32 	%r51, %r5, %r4, %p1;
	selp.b32 	%r52, %r51, %r4, %p31;
	mov.b32 	%r53, 0;
	mov.b64 	%fd106, {%r53, %r52};
	bra.uni 	$L__BB6_19;
$L__BB6_18:
	mov.f64 	%fd78, 0d4000000000000000;
	add.rn.f64 	%fd106, %fd16, %fd78;
$L__BB6_19:
	setp.eq.f64 	%p40, %fd16, 0d3FF0000000000000;
	selp.f64 	%fd79, 0d3FF0000000000000, %fd106, %p40;
	add.f64 	%fd22, %fd15, %fd79;
	ld.f64 	%fd80, [%rd26+8];
	ld.f64 	%fd81, [%rd25+8];
	sub.f64 	%fd23, %fd80, %fd81;
	{
	.reg .b32 %temp; 
	mov.b64 	{%temp, %r13}, %fd23;
	}
	abs.f64 	%fd24, %fd23;
	{ // callseq 8, 0
	.param .b64 param0;
	st.param.f64 	[param0], %fd24;
	.param .b64 retval0;
	call.uni (retval0), 
	__internal_accurate_pow, 
	(
	param0
	);
	ld.param.f64 	%fd82, [retval0];
	} // callseq 8
	setp.lt.s32 	%p41, %r13, 0;
	neg.f64 	%fd84, %fd82;
	selp.f64 	%fd85, %fd84, %fd82, %p9;
	selp.f64 	%fd86, %fd85, %fd82, %p41;
	setp.eq.f64 	%p42, %fd23, 0d0000000000000000;
	selp.b32 	%r54, %r13, 0, %p9;
	or.b32  	%r55, %r54, 2146435072;
	selp.b32 	%r56, %r55, %r54, %p8;
	mov.b32 	%r57, 0;
	mov.b64 	%fd87, {%r57, %r56};
	selp.f64 	%fd107, %fd87, %fd86, %p42;
	add.f64 	%fd88, %fd23, 0d4000000000000000;
	{
	.reg .b32 %temp; 
	mov.b64 	{%temp, %r58}, %fd88;
	}
	and.b32  	%r59, %r58, 2146435072;
	setp.ne.s32 	%p43, %r59, 2146435072;
	@%p43 bra 	$L__BB6_24;
	setp.nan.f64 	%p44, %fd23, %fd23;
	@%p44 bra 	$L__BB6_23;
	setp.neu.f64 	%p45, %fd24, 0d7FF0000000000000;
	@%p45 bra 	$L__BB6_24;
	selp.b32 	%r60, %r5, %r4, %p1;
	selp.b32 	%r61, %r60, %r4, %p41;
	mov.b32 	%r62, 0;
	mov.b64 	%fd107, {%r62, %r61};
	bra.uni 	$L__BB6_24;
$L__BB6_23:
	mov.f64 	%fd89, 0d4000000000000000;
	add.rn.f64 	%fd107, %fd23, %fd89;
$L__BB6_24:
	setp.eq.f64 	%p47, %fd23, 0d3FF0000000000000;
	selp.f64 	%fd90, 0d3FF0000000000000, %fd107, %p47;
	add.f64 	%fd112, %fd22, %fd90;
	add.s32 	%r73, %r73, 4;
	add.s64 	%rd26, %rd26, 32;
	add.s64 	%rd25, %rd25, 32;
	setp.ne.s32 	%p48, %r73, 0;
	@%p48 bra 	$L__BB6_4;
$L__BB6_25:
	setp.eq.s32 	%p49, %r6, 0;
	@%p49 bra 	$L__BB6_33;
	mul.wide.u32 	%rd23, %r74, 8;
	add.s64 	%rd28, %rd2, %rd23;
	add.s64 	%rd27, %rd1, %rd23;
	neg.s32 	%r75, %r6;
	selp.b32 	%r69, %r5, %r4, %p1;
$L__BB6_27:
	.pragma "nounroll";
	setp.lt.s32 	%p50, %r2, 0;
	setp.eq.s32 	%p51, %r3, 1062207488;
	ld.f64 	%fd91, [%rd27];
	ld.f64 	%fd92, [%rd28];
	sub.f64 	%fd33, %fd91, %fd92;
	{
	.reg .b32 %temp; 
	mov.b64 	{%temp, %r18}, %fd33;
	}
	abs.f64 	%fd34, %fd33;
	{ // callseq 9, 0
	.param .b64 param0;
	st.param.f64 	[param0], %fd34;
	.param .b64 retval0;
	call.uni (retval0), 
	__internal_accurate_pow, 
	(
	param0
	);
	ld.param.f64 	%fd93, [retval0];
	} // callseq 9
	setp.lt.s32 	%p53, %r18, 0;
	neg.f64 	%fd95, %fd93;
	selp.f64 	%fd96, %fd95, %fd93, %p51;
	selp.f64 	%fd97, %fd96, %fd93, %p53;
	setp.eq.f64 	%p54, %fd33, 0d0000000000000000;
	selp.b32 	%r63, %r18, 0, %p51;
	or.b32  	%r64, %r63, 2146435072;
	selp.b32 	%r65, %r64, %r63, %p50;
	mov.b32 	%r66, 0;
	mov.b64 	%fd98, {%r66, %r65};
	selp.f64 	%fd111, %fd98, %fd97, %p54;
	add.f64 	%fd99, %fd33, 0d4000000000000000;
	{
	.reg .b32 %temp; 
	mov.b64 	{%temp, %r67}, %fd99;
	}
	and.b32  	%r68, %r67, 2146435072;
	setp.ne.s32 	%p55, %r68, 2146435072;
	@%p55 bra 	$L__BB6_32;
	setp.nan.f64 	%p56, %fd33, %fd33;
	@%p56 bra 	$L__BB6_31;
	setp.neu.f64 	%p57, %fd34, 0d7FF0000000000000;
	@%p57 bra 	$L__BB6_32;
	setp.lt.s32 	%p58, %r18, 0;
	selp.b32 	%r70, %r69, %r4, %p58;
	mov.b32 	%r71, 0;
	mov.b64 	%fd111, {%r71, %r70};
	bra.uni 	$L__BB6_32;
$L__BB6_31:
	mov.f64 	%fd100, 0d4000000000000000;
	add.rn.f64 	%fd111, %fd33, %fd100;
$L__BB6_32:
	setp.eq.f64 	%p59, %fd33, 0d3FF0000000000000;
	selp.f64 	%fd101, 0d3FF0000000000000, %fd111, %p59;
	add.f64 	%fd112, %fd112, %fd101;
	add.s64 	%rd28, %rd28, 8;
	add.s64 	%rd27, %rd27, 8;
	add.s32 	%r75, %r75, 1;
	setp.ne.s32 	%p60, %r75, 0;
	@%p60 bra 	$L__BB6_27;
$L__BB6_33:
	sqrt.rn.f64 	%fd102, %fd112;
	setp.leu.f64 	%p61, %fd102, %fd41;
	@%p61 bra 	$L__BB6_35;
	cvta.to.global.u64 	%rd24, %rd15;
	atom.global.add.u32 	%r72, [%rd24], 1;
$L__BB6_35:
	ret;

}
.func  (.param .b64 func_retval0) __internal_accurate_pow(
	.param .b64 __internal_accurate_pow_param_0
)
{
	.reg .pred 	%p<8>;
	.reg .b32 	%r<49>;
	.reg .b32 	%f<3>;
	.reg .b64 	%fd<109>;

	ld.param.f64 	%fd10, [__internal_accurate_pow_param_0];
	{
	.reg .b32 %temp; 
	mov.b64 	{%temp, %r46}, %fd10;
	}
	{
	.reg .b32 %temp; 
	mov.b64 	{%r45, %temp}, %fd10;
	}
	shr.u32 	%r47, %r46, 20;
	setp.gt.u32 	%p1, %r46, 1048575;
	@%p1 bra 	$L__BB7_2;
	mul.f64 	%fd11, %fd10, 0d4350000000000000;
	{
	.reg .b32 %temp; 
	mov.b64 	{%temp, %r46}, %fd11;
	}
	{
	.reg .b32 %temp; 
	mov.b64 	{%r45, %temp}, %fd11;
	}
	shr.u32 	%r16, %r46, 20;
	add.s32 	%r47, %r16, -54;
$L__BB7_2:
	add.s32 	%r48, %r47, -1023;
	and.b32  	%r17, %r46, -2146435073;
	or.b32  	%r18, %r17, 1072693248;
	mov.b64 	%fd107, {%r45, %r18};
	setp.lt.u32 	%p2, %r18, 1073127583;
	@%p2 bra 	$L__BB7_4;
	{
	.reg .b32 %temp; 
	mov.b64 	{%r19, %temp}, %fd107;
	}
	{
	.reg .b32 %temp; 
	mov.b64 	{%temp, %r20}, %fd107;
	}
	add.s32 	%r21, %r20, -1048576;
	mov.b64 	%fd107, {%r19, %r21};
	add.s32 	%r48, %r47, -1022;
$L__BB7_4:
	add.f64 	%fd12, %fd107, 0dBFF0000000000000;
	add.f64 	%fd13, %fd107, 0d3FF0000000000000;
	rcp.approx.ftz.f64 	%fd14, %fd13;
	neg.f64 	%fd15, %fd13;
	fma.rn.f64 	%fd16, %fd15, %fd14, 0d3FF0000000000000;
	fma.rn.f64 	%fd17, %fd16, %fd16, %fd16;
	fma.rn.f64 	%fd18, %fd17, %fd14, %fd14;
	mul.f64 	%fd19, %fd12, %fd18;
	fma.rn.f64 	%fd20, %fd12, %fd18, %fd19;
	mul.f64 	%fd21, %fd20, %fd20;
	fma.rn.f64 	%fd22, %fd21, 0d3EB0F5FF7D2CAFE2, 0d3ED0F5D241AD3B5A;
	fma.rn.f64 	%fd23, %fd22, %fd21, 0d3EF3B20A75488A3F;
	fma.rn.f64 	%fd24, %fd23, %fd21, 0d3F1745CDE4FAECD5;
	fma.rn.f64 	%fd25, %fd24, %fd21, 0d3F3C71C7258A578B;
	fma.rn.f64 	%fd26, %fd25, %fd21, 0d3F6249249242B910;
	fma.rn.f64 	%fd27, %fd26, %fd21, 0d3F89999999999DFB;
	sub.f64 	%fd28, %fd12, %fd20;
	add.f64 	%fd29, %fd28, %fd28;
	neg.f64 	%fd30, %fd20;
	fma.rn.f64 	%fd31, %fd30, %fd12, %fd29;
	mul.f64 	%fd32, %fd18, %fd31;
	fma.rn.f64 	%fd33, %fd21, %fd27, 0d3FB5555555555555;
	mov.f64 	%fd34, 0d3FB5555555555555;
	sub.f64 	%fd35, %fd34, %fd33;
	fma.rn.f64 	%fd36, %fd21, %fd27, %fd35;
	add.f64 	%fd37, %fd36, 0dBC46A4CB00B9E7B0;
	add.f64 	%fd38, %fd33, %fd37;
	sub.f64 	%fd39, %fd33, %fd38;
	add.f64 	%fd40, %fd37, %fd39;
	mul.rn.f64 	%fd41, %fd20, %fd20;
	neg.f64 	%fd42, %fd41;
	fma.rn.f64 	%fd43, %fd20, %fd20, %fd42;
	{
	.reg .b32 %temp; 
	mov.b64 	{%r22, %temp}, %fd32;
	}
	{
	.reg .b32 %temp; 
	mov.b64 	{%temp, %r23}, %fd32;
	}
	add.s32 	%r24, %r23, 1048576;
	mov.b64 	%fd44, {%r22, %r24};
	fma.rn.f64 	%fd45, %fd20, %fd44, %fd43;
	mul.rn.f64 	%fd46, %fd41, %fd20;
	neg.f64 	%fd47, %fd46;
	fma.rn.f64 	%fd48, %fd41, %fd20, %fd47;
	fma.rn.f64 	%fd49, %fd41, %fd32, %fd48;
	fma.rn.f64 	%fd50, %fd45, %fd20, %fd49;
	mul.rn.f64 	%fd51, %fd38, %fd46;
	neg.f64 	%fd52, %fd51;
	fma.rn.f64 	%fd53, %fd38, %fd46, %fd52;
	fma.rn.f64 	%fd54, %fd38, %fd50, %fd53;
	fma.rn.f64 	%fd55, %fd40, %fd46, %fd54;
	add.f64 	%fd56, %fd51, %fd55;
	sub.f64 	%fd57, %fd51, %fd56;
	add.f64 	%fd58, %fd55, %fd57;
	add.f64 	%fd59, %fd20, %fd56;
	sub.f64 	%fd60, %fd20, %fd59;
	add.f64 	%fd61, %fd56, %fd60;
	add.f64 	%fd62, %fd58, %fd61;
	add.f64 	%fd63, %fd32, %fd62;
	add.f64 	%fd64, %fd59, %fd63;
	sub.f64 	%fd65, %fd59, %fd64;
	add.f64 	%fd66, %fd63, %fd65;
	xor.b32  	%r25, %r48, -2147483648;
	mov.b32 	%r26, 1127219200;
	mov.b64 	%fd67, {%r25, %r26};
	mov.b32 	%r27, -2147483648;
	mov.b64 	%fd68, {%r27, %r26};
	sub.f64 	%fd69, %fd67, %fd68;
	fma.rn.f64 	%fd70, %fd69, 0d3FE62E42FEFA39EF, %fd64;
	fma.rn.f64 	%fd71, %fd69, 0dBFE62E42FEFA39EF, %fd70;
	sub.f64 	%fd72, %fd71, %fd64;
	sub.f64 	%fd73, %fd66, %fd72;
	fma.rn.f64 	%fd74, %fd69, 0d3C7ABC9E3B39803F, %fd73;
	add.f64 	%fd75, %fd70, %fd74;
	sub.f64 	%fd76, %fd70, %fd75;
	add.f64 	%fd77, %fd74, %fd76;
	mov.f64 	%fd78, 0d4000000000000000;
	{
	.reg .b32 %temp; 
	mov.b64 	{%temp, %r28}, %fd78;
	}
	{
	.reg .b32 %temp; 
	mov.b64 	{%r29, %temp}, %fd78;
	}
	shl.b32 	%r30, %r28, 1;
	setp.gt.u32 	%p3, %r30, -33554433;
	and.b32  	%r31, %r28, -15728641;
	selp.b32 	%r32, %r31, %r28, %p3;
	mov.b64 	%fd79, {%r29, %r32};
	mul.rn.f64 	%fd80, %fd75, %fd79;
	neg.f64 	%fd81, %fd80;
	fma.rn.f64 	%fd82, %fd75, %fd79, %fd81;
	fma.rn.f64 	%fd83, %fd77, %fd79, %fd82;
	add.f64 	%fd4, %fd80, %fd83;
	sub.f64 	%fd84, %fd80, %fd4;
	add.f64 	%fd5, %fd83, %fd84;
	fma.rn.f64 	%fd85, %fd4, 0d3FF71547652B82FE, 0d4338000000000000;
	{
	.reg .b32 %temp; 
	mov.b64 	{%r13, %temp}, %fd85;
	}
	mov.f64 	%fd86, 0dC338000000000000;
	add.rn.f64 	%fd87, %fd85, %fd86;
	fma.rn.f64 	%fd88, %fd87, 0dBFE62E42FEFA39EF, %fd4;
	fma.rn.f64 	%fd89, %fd87, 0dBC7ABC9E3B39803F, %fd88;
	fma.rn.f64 	%fd90, %fd89, 0d3E5ADE1569CE2BDF, 0d3E928AF3FCA213EA;
	fma.rn.f64 	%fd91, %fd90, %fd89, 0d3EC71DEE62401315;
	fma.rn.f64 	%fd92, %fd91, %fd89, 0d3EFA01997C89EB71;
	fma.rn.f64 	%fd93, %fd92, %fd89, 0d3F2A01A014761F65;
	fma.rn.f64 	%fd94, %fd93, %fd89, 0d3F56C16C1852B7AF;
	fma.rn.f64 	%fd95, %fd94, %fd89, 0d3F81111111122322;
	fma.rn.f64 	%fd96, %fd95, %fd89, 0d3FA55555555502A1;
	fma.rn.f64 	%fd97, %fd96, %fd89, 0d3FC5555555555511;
	fma.rn.f64 	%fd98, %fd97, %fd89, 0d3FE000000000000B;
	fma.rn.f64 	%fd99, %fd98, %fd89, 0d3FF0000000000000;
	fma.rn.f64 	%fd100, %fd99, %fd89, 0d3FF0000000000000;
	{
	.reg .b32 %temp; 
	mov.b64 	{%r14, %temp}, %fd100;
	}
	{
	.reg .b32 %temp; 
	mov.b64 	{%temp, %r15}, %fd100;
	}
	shl.b32 	%r33, %r13, 20;
	add.s32 	%r34, %r33, %r15;
	mov.b64 	%fd108, {%r14, %r34};
	{
	.reg .b32 %temp; 
	mov.b64 	{%temp, %r35}, %fd4;
	}
	mov.b32 	%f2, %r35;
	abs.f32 	%f1, %f2;
	setp.lt.f32 	%p4, %f1, 0f4086232B;
	@%p4 bra 	$L__BB7_7;
	setp.lt.f64 	%p5, %fd4, 0d0000000000000000;
	add.f64 	%fd101, %fd4, 0d7FF0000000000000;
	selp.f64 	%fd108, 0d0000000000000000, %fd101, %p5;
	setp.geu.f32 	%p6, %f1, 0f40874800;
	@%p6 bra 	$L__BB7_7;
	shr.u32 	%r36, %r13, 31;
	add.s32 	%r37, %r13, %r36;
	shr.s32 	%r38, %r37, 1;
	shl.b32 	%r39, %r38, 20;
	add.s32 	%r40, %r15, %r39;
	mov.b64 	%fd102, {%r14, %r40};
	sub.s32 	%r41, %r13, %r38;
	shl.b32 	%r42, %r41, 20;
	add.s32 	%r43, %r42, 1072693248;
	mov.b32 	%r44, 0;
	mov.b64 	%fd103, {%r44, %r43};
	mul.f64 	%fd108, %fd103, %fd102;
$L__BB7_7:
	abs.f64 	%fd104, %fd108;
	setp.eq.f64 	%p7, %fd104, 0d7FF0000000000000;
	fma.rn.f64 	%fd105, %fd108, %fd5, %fd108;
	selp.f64 	%fd106, %fd108, %fd105, %p7;
	st.param.f64 	[func_retval0], %fd106;
	ret;

}


// ===== COMPILED SASS (sm_100) =====

	.target	sm_100

	.elftype	@"ET_EXEC"


//--------------------- .note.nv.tkinfo           --------------------------
	.section	.note.nv.tkinfo,"",@"SHT_NOTE"
	.sectionflags	@"SHF_NOTE_NV_TKINFO"
	.tkinfo
        /*0018*/ 	.word	0x00000002
        /*0030*/ 	.string	""
        /*0030*/ 	.string	"ptxas"
        /*0030*/ 	.string	"Cuda compilation tools, release 13.0, V13.0.88"
        /*0030*/ 	.string	"Build cuda_13.0.r13.0/compiler.36424714_0"
        /*0030*/ 	.string	"-arch sm_100 -m 64 "



//--------------------- .note.nv.cuinfo           --------------------------
	.section	.note.nv.cuinfo,"",@"SHT_NOTE"
	.sectionflags	@"SHF_NOTE_NV_CUINFO"
        /*0018*/ 	.short	0x0002
        /*001a*/ 	.short	0x0064
        /*001c*/ 	.short	0x0082
	.zero		2


//--------------------- .nv.info                  --------------------------
	.section	.nv.info,"",@"SHT_CUDA_INFO"
	.align	4


	//----- nvinfo : EIATTR_REGCOUNT
	.align		4
        /*0000*/ 	.byte	0x04, 0x2f
        /*0002*/ 	.short	(.L_1 - .L_0)
	.align		4
.L_0:
        /*0004*/ 	.word	index@(_Z14calc_distancesPPdS0_S0_i)
        /*0008*/ 	.word	0x00000028


	//----- nvinfo : EIATTR_FRAME_SIZE
	.align		4
.L_1:
        /*000c*/ 	.byte	0x04, 0x11
        /*000e*/ 	.short	(.L_3 - .L_2)
	.align		4
.L_2:
        /*0010*/ 	.word	index@($_Z14calc_distancesPPdS0_S0_i$__internal_accurate_pow)
        /*0014*/ 	.word	0x00000000


	//----- nvinfo : EIATTR_FRAME_SIZE
	.align		4
.L_3:
        /*0018*/ 	.byte	0x04, 0x11
        /*001a*/ 	.short	(.L_5 - .L_4)
	.align		4
.L_4:
        /*001c*/ 	.word	index@($__internal_2_$__cuda_sm20_dsqrt_rn_f64_mediumpath_v1)
        /*0020*/ 	.word	0x00000000


	//----- nvinfo : EIATTR_FRAME_SIZE
	.align		4
.L_5:
        /*0024*/ 	.byte	0x04, 0x11
        /*0026*/ 	.short	(.L_7 - .L_6)
	.align		4
.L_6:
        /*0028*/ 	.word	index@(_Z14calc_distancesPPdS0_S0_i)
        /*002c*/ 	.word	0x00000000


	//----- nvinfo : EIATTR_REGCOUNT
	.align		4
.L_7:
        /*0030*/ 	.byte	0x04, 0x2f
        /*0032*/ 	.short	(.L_9 - .L_8)
	.align		4
.L_8:
        /*0034*/ 	.word	index@(_Z12updateLabelsPiPPdii)
        /*0038*/ 	.word	0x0000001d


	//----- nvinfo : EIATTR_FRAME_SIZE
	.align		4
.L_9:
        /*003c*/ 	.byte	0x04, 0x11
        /*003e*/ 	.short	(.L_11 - .L_10)
	.align		4
.L_10:
        /*0040*/ 	.word	index@(_Z12updateLabelsPiPPdii)
        /*0044*/ 	.word	0x00000000


	//----- nvinfo : EIATTR_REGCOUNT
	.align		4
.L_11:
        /*0048*/ 	.byte	0x04, 0x2f
        /*004a*/ 	.short	(.L_13 - .L_12)
	.align		4
.L_12:
        /*004c*/ 	.word	index@(_Z7zeroOutPPd)
        /*0050*/ 	.word	0x00000008


	//----- nvinfo : EIATTR_FRAME_SIZE
	.align		4
.L_13:
        /*0054*/ 	.byte	0x04, 0x11
        /*0056*/ 	.short	(.L_15 - .L_14)
	.align		4
.L_14:
        /*0058*/ 	.word	index@(_Z7zeroOutPPd)
        /*005c*/ 	.word	0x00000000


	//----- nvinfo : EIATTR_REGCOUNT
	.align		4
.L_15:
        /*0060*/ 	.byte	0x04, 0x2f
        /*0062*/ 	.short	(.L_17 - .L_16)
	.align		4
.L_16:
        /*0064*/ 	.word	index@(_Z21sumPointsAcrossLabelsPiPPdS1_)
        /*0068*/ 	.word	0x00000012


	//----- nvinfo : EIATTR_FRAME_SIZE
	.align		4
.L_17:
        /*006c*/ 	.byte	0x04, 0x11
        /*006e*/ 	.short	(.L_19 - .L_18)
	.align		4
.L_18:
        /*0070*/ 	.word	index@(_Z21sumPointsAcrossLabelsPiPPdS1_)
        /*0074*/ 	.word	0x00000000


	//----- nvinfo : EIATTR_REGCOUNT
	.align		4
.L_19:
        /*0078*/ 	.byte	0x04, 0x2f
        /*007a*/ 	.short	(.L_21 - .L_20)
	.align		4
.L_20:
        /*007c*/ 	.word	index@(_Z13sumLabelFreqsPiS_i)
        /*0080*/ 	.word	0x0000000a


	//----- nvinfo : EIATTR_FRAME_SIZE
	.align		4
.L_21:
        /*0084*/ 	.byte	0x04, 0x11
        /*0086*/ 	.short	(.L_23 - .L_22)
	.align		4
.L_22:
        /*0088*/ 	.word	index@(_Z13sumLabelFreqsPiS_i)
        /*008c*/ 	.word	0x00000000


	//----- nvinfo : EIATTR_REGCOUNT
	.align		4
.L_23:
        /*0090*/ 	.byte	0x04, 0x2f
        /*0092*/ 	.short	(.L_25 - .L_24)
	.align		4
.L_24:
        /*0094*/ 	.word	index@(_Z18divideAcrossLabelsPPdPi)
        /*0098*/ 	.word	0x0000001a


	//----- nvinfo : EIATTR_FRAME_SIZE
	.align		4
.L_25:
        /*009c*/ 	.byte	0x04, 0x11
        /*009e*/ 	.short	(.L_27 - .L_26)
	.align		4
.L_26:
        /*00a0*/ 	.word	index@($__internal_1_$__cuda_sm20_div_rn_f64_full)
        /*00a4*/ 	.word	0x00000000


	//----- nvinfo : EIATTR_FRAME_SIZE
	.align		4
.L_27:
        /*00a8*/ 	.byte	0x04, 0x11
        /*00aa*/ 	.short	(.L_29 - .L_28)
	.align		4
.L_28:
        /*00ac*/ 	.word	index@(_Z18divideAcrossLabelsPPdPi)
        /*00b0*/ 	.word	0x00000000


	//----- nvinfo : EIATTR_REGCOUNT
	.align		4
.L_29:
        /*00b4*/ 	.byte	0x04, 0x2f
        /*00b6*/ 	.short	(.L_31 - .L_30)
	.align		4
.L_30:
        /*00b8*/ 	.word	index@(_Z24checkDistanceAboveThreshPidiiPPdS1_)
        /*00bc*/ 	.word	0x00000028


	//----- nvinfo : EIATTR_FRAME_SIZE
	.align		4
.L_31:
        /*00c0*/ 	.byte	0x04, 0x11
        /*00c2*/ 	.short	(.L_33 - .L_32)
	.align		4
.L_32:
        /*00c4*/ 	.word	index@($_Z24checkDistanceAboveThreshPidiiPPdS1_$__internal_accurate_pow)
        /*00c8*/ 	.word	0x00000000


	//----- nvinfo : EIATTR_FRAME_SIZE
	.align		4
.L_33:
        /*00cc*/ 	.byte	0x04, 0x11
        /*00ce*/ 	.short	(.L_35 - .L_34)
	.align		4
.L_34:
        /*00d0*/ 	.word	index@($__internal_0_$__cuda_sm20_dsqrt_rn_f64_mediumpath_v1)
        /*00d4*/ 	.word	0x00000000


	//----- nvinfo : EIATTR_FRAME_SIZE
	.align		4
.L_35:
        /*00d8*/ 	.byte	0x04, 0x11
        /*00da*/ 	.short	(.L_37 - .L_36)
	.align		4
.L_36:
        /*00dc*/ 	.word	index@(_Z24checkDistanceAboveThreshPidiiPPdS1_)
        /*00e0*/ 	.word	0x00000000


	//----- nvinfo : EIATTR_MIN_STACK_SIZE
	.align		4
.L_37:
        /*00e4*/ 	.byte	0x04, 0x12
        /*00e6*/ 	.short	(.L_39 - .L_38)
	.align		4
.L_38:
        /*00e8*/ 	.word	index@(_Z24checkDistanceAboveThreshPidiiPPdS1_)
        /*00ec*/ 	.word	0x00000000


	//----- nvinfo : EIATTR_MIN_STACK_SIZE
	.align		4
.L_39:
        /*00f0*/ 	.byte	0x04, 0x12
        /*00f2*/ 	.short	(.L_41 - .L_40)
	.align		4
.L_40:
        /*00f4*/ 	.word	index@(_Z18divideAcrossLabelsPPdPi)
        /*00f8*/ 	.word	0x00000000


	//----- nvinfo : EIATTR_MIN_STACK_SIZE
	.align		4
.L_41:
        /*00fc*/ 	.byte	0x04, 0x12
        /*00fe*/ 	.short	(.L_43 - .L_42)
	.align		4
.L_42:
        /*0100*/ 	.word	index@(_Z13sumLabelFreqsPiS_i)
        /*0104*/ 	.word	0x00000000


	//----- nvinfo : EIATTR_MIN_STACK_SIZE
	.align		4
.L_43:
        /*0108*/ 	.byte	0x04, 0x12
        /*010a*/ 	.short	(.L_45 - .L_44)
	.align		4
.L_44:
        /*010c*/ 	.word	index@(_Z21sumPointsAcrossLabelsPiPPdS1_)
        /*0110*/ 	.word	0x00000000


	//----- nvinfo : EIATTR_MIN_STACK_SIZE
	.align		4
.L_45:
        /*0114*/ 	.byte	0x04, 0x12
        /*0116*/ 	.short	(.L_47 - .L_46)
	.align		4
.L_46:
        /*0118*/ 	.word	index@(_Z7zeroOutPPd)
        /*011c*/ 	.word	0x00000000


	//----- nvinfo : EIATTR_MIN_STACK_SIZE
	.align		4
.L_47:
        /*0120*/ 	.byte	0x04, 0x12
        /*0122*/ 	.short	(.L_49 - .L_48)
	.align		4
.L_48:
        /*0124*/ 	.word	index@(_Z12updateLabelsPiPPdii)
        /*0128*/ 	.word	0x00000000


	//----- nvinfo : EIATTR_MIN_STACK_SIZE
	.align		4
.L_49:
        /*012c*/ 	.byte	0x04, 0x12
        /*012e*/ 	.short	(.L_51 - .L_50)
	.align		4
.L_50:
        /*0130*/ 	.word	index@(_Z14calc_distancesPPdS0_S0_i)
        /*0134*/ 	.word	0x00000000
.L_51:


//--------------------- .nv.compat                --------------------------
	.section	.nv.compat,"",@"SHT_CUDA_COMPAT_INFO"
	.align	4
        /*0000*/ 	.byte	0x02, 0x09, 0x00, 0x00, 0x02, 0x02, 0x01, 0x00, 0x02, 0x05, 0x05, 0x00, 0x03, 0x07, 0x01, 0x01
        /*0010*/ 	.byte	0x02, 0x03, 0x00, 0x00, 0x02, 0x06, 0x01, 0x00, 0x04, 0x0b, 0x08, 0x00, 0x01, 0x00, 0x00, 0x00
        /*0020*/ 	.byte	0x00, 0x00, 0x00, 0x00


//--------------------- .nv.info._Z24checkDistanceAboveThreshPidiiPPdS1_ --------------------------
	.section	.nv.info._Z24checkDistanceAboveThreshPidiiPPdS1_,"",@"SHT_CUDA_INFO"
	.sectionflags	@""
	.align	4


	//----- nvinfo : EIATTR_CUDA_API_VERSION
	.align		4
        /*0000*/ 	.byte	0x04, 0x37
        /*0002*/ 	.short	(.L_53 - .L_52)
.L_52:
        /*0004*/ 	.word	0x00000082


	//----- nvinfo : EIATTR_KPARAM_INFO
	.align		4
.L_53:
        /*0008*/ 	.byte	0x04, 0x17
        /*000a*/ 	.short	(.L_55 - .L_54)
.L_54:
        /*000c*/ 	.word	0x00000000
        /*0010*/ 	.short	0x0005
        /*0012*/ 	.short	0x0020
        /*0014*/ 	.byte	0x00, 0xf5, 0x21, 0x00


	//----- nvinfo : EIATTR_KPARAM_INFO
	.align		4
.L_55:
        /*0018*/ 	.byte	0x04, 0x17
        /*001a*/ 	.short	(.L_57 - .L_56)
.L_56:
        /*001c*/ 	.word	0x00000000
        /*0020*/ 	.short	0x0004
        /*0022*/ 	.short	0x0018
        /*0024*/ 	.byte	0x00, 0xf5, 0x21, 0x00


	//----- nvinfo : EIATTR_KPARAM_INFO
	.align		4
.L_57:
        /*0028*/ 	.byte	0x04, 0x17
        /*002a*/ 	.short	(.L_59 - .L_58)
.L_58:
        /*002c*/ 	.word	0x00000000
        /*0030*/ 	.short	0x0003
        /*0032*/ 	.short	0x0014
        /*0034*/ 	.byte	0x00, 0xf0, 0x11, 0x00


	//----- nvinfo : EIATTR_KPARAM_INFO
	.align		4
.L_59:
        /*0038*/ 	.byte	0x04, 0x17
        /*003a*/ 	.short	(.L_61 - .L_60)
.L_60:
        /*003c*/ 	.word	0x00000000
        /*0040*/ 	.short	0x0002
        /*0042*/ 	.short	0x0010
        /*0044*/ 	.byte	0x00, 0xf0, 0x11, 0x00


	//----- nvinfo : EIATTR_KPARAM_INFO
	.align		4
.L_61:
        /*0048*/ 	.byte	0x04, 0x17
        /*004a*/ 	.short	(.L_63 - .L_62)
.L_62:
        /*004c*/ 	.word	0x00000000
        /*0050*/ 	.short	0x0001
        /*0052*/ 	.short	0x0008
        /*0054*/ 	.byte	0x00, 0xf0, 0x21, 0x00


	//----- nvinfo : EIATTR_KPARAM_INFO
	.align		4
.L_63:
        /*0058*/ 	.byte	0x04, 0x17
        /*005a*/ 	.short	(.L_65 - .L_64)
.L_64:
        /*005c*/ 	.word	0x00000000
        /*0060*/ 	.short	0x0000
        /*0062*/ 	.short	0x0000
        /*0064*/ 	.byte	0x00, 0xf5, 0x21, 0x00


	//----- nvinfo : EIATTR_SPARSE_MMA_MASK
	.align		4
.L_65:
        /*0068*/ 	.byte	0x03, 0x50
        /*006a*/ 	.short	0x0000


	//----- nvinfo : EIATTR_MAXREG_COUNT
	.align		4
        /*006c*/ 	.byte	0x03, 0x1b
        /*006e*/ 	.short	0x00ff


	//----- nvinfo : EIATTR_MERCURY_ISA_VERSION
	.align		4
        /*0070*/ 	.byte	0x03, 0x5f
        /*0072*/ 	.short	0x0101


	//----- nvinfo : EIATTR_INT_WARP_WIDE_INSTR_OFFSETS
	.align		4
        /*0074*/ 	.byte	0x04, 0x31
        /*0076*/ 	.short	(.L_67 - .L_66)


	//   ....[0]....
.L_66:
        /*0078*/ 	.word	0x00000e70


	//----- nvinfo : EIATTR_VRC_CTA_INIT_COUNT
	.align		4
.L_67:
        /*007c*/ 	.byte	0x02, 0x4a
	.zero		1
	.zero		1


	//----- nvinfo : EIATTR_EXIT_INSTR_OFFSETS
	.align		4
        /*0080*/ 	.byte	0x04, 0x1c
        /*0082*/ 	.short	(.L_69 - .L_68)


	//   ....[0]....
.L_68:
        /*0084*/ 	.word	0x00000070


	//   ....[1]....
        /*0088*/ 	.word	0x00000e40


	//   ....[2]....
        /*008c*/ 	.word	0x00000ec0


	//----- nvinfo : EIATTR_CRS_STACK_SIZE
	.align		4
.L_69:
        /*0090*/ 	.byte	0x04, 0x1e
        /*0092*/ 	.short	(.L_71 - .L_70)
.L_70:
        /*0094*/ 	.word	0x00000000


	//----- nvinfo : EIATTR_CBANK_PARAM_SIZE
	.align		4
.L_71:
        /*0098*/ 	.byte	0x03, 0x19
        /*009a*/ 	.short	0x0028


	//----- nvinfo : EIATTR_PARAM_CBANK
	.align		4
        /*009c*/ 	.byte	0x04, 0x0a
        /*009e*/ 	.short	(.L_73 - .L_72)
	.align		4
.L_72:
        /*00a0*/ 	.word	index@(.nv.constant0._Z24checkDistanceAboveThreshPidiiPPdS1_)
        /*00a4*/ 	.short	0x0380
        /*00a6*/ 	.short	0x0028


	//----- nvinfo : EIATTR_SW_WAR
	.align		4
.L_73:
        /*00a8*/ 	.byte	0x04, 0x36
        /*00aa*/ 	.short	(.L_75 - .L_74)
.L_74:
        /*00ac*/ 	.word	0x00000008
.L_75:


//--------------------- .nv.info._Z18divideAcrossLabelsPPdPi --------------------------
	.section	.nv.info._Z18divideAcrossLabelsPPdPi,"",@"SHT_CUDA_INFO"
	.sectionflags	@""
	.align	4


	//----- nvinfo : EIATTR_CUDA_API_VERSION
	.align		4
        /*0000*/ 	.byte	0x04, 0x37
        /*0002*/ 	.short	(.L_77 - .L_76)
.L_76:
        /*0004*/ 	.word	0x00000082


	//----- nvinfo : EIATTR_KPARAM_INFO
	.align		4
.L_77:
        /*0008*/ 	.byte	0x04, 0x17
        /*000a*/ 	.short	(.L_79 - .L_78)
.L_78:
        /*000c*/ 	.word	0x00000000
        /*0010*/ 	.short	0x0001
        /*0012*/ 	.short	0x0008
        /*0014*/ 	.byte	0x00, 0xf5, 0x21, 0x00


	//----- nvinfo : EIATTR_KPARAM_INFO
	.align		4
.L_79:
        /*0018*/ 	.byte	0x04, 0x17
        /*001a*/ 	.short	(.L_81 - .L_80)
.L_80:
        /*001c*/ 	.word	0x00000000
        /*0020*/ 	.short	0x0000
        /*0022*/ 	.short	0x0000
        /*0024*/ 	.byte	0x00, 0xf5, 0x21, 0x00


	//----- nvinfo : EIATTR_SPARSE_MMA_MASK
	.align		4
.L_81:
        /*0028*/ 	.byte	0x03, 0x50
        /*002a*/ 	.short	0x0000


	//----- nvinfo : EIATTR_MAXREG_COUNT
	.align		4
        /*002c*/ 	.byte	0x03, 0x1b
        /*002e*/ 	.short	0x00ff


	//----- nvinfo : EIATTR_MERCURY_ISA_VERSION
	.align		4
        /*0030*/ 	.byte	0x03, 0x5f
        /*0032*/ 	.short	0x0101


	//----- nvinfo : EIATTR_VRC_CTA_INIT_COUNT
	.align		4
        /*0034*/ 	.byte	0x02, 0x4a
	.zero		1
	.zero		1


	//----- nvinfo : EIATTR_EXIT_INSTR_OFFSETS
	.align		4
        /*0038*/ 	.byte	0x04, 0x1c
        /*003a*/ 	.short	(.L_83 - .L_82)


	//   ....[0]....
.L_82:
        /*003c*/ 	.word	0x00000220


	//----- nvinfo : EIATTR_CRS_STACK_SIZE
	.align		4
.L_83:
        /*0040*/ 	.byte	0x04, 0x1e
        /*0042*/ 	.short	(.L_85 - .L_84)
.L_84:
        /*0044*/ 	.word	0x00000000


	//----- nvinfo : EIATTR_CBANK_PARAM_SIZE
	.align		4
.L_85:
        /*0048*/ 	.byte	0x03, 0x19
        /*004a*/ 	.short	0x0010


	//----- nvinfo : EIATTR_PARAM_CBANK
	.align		4
        /*004c*/ 	.byte	0x04, 0x0a
        /*004e*/ 	.short	(.L_87 - .L_86)
	.align		4
.L_86:
        /*0050*/ 	.word	index@(.nv.constant0._Z18divideAcrossLabelsPPdPi)
        /*0054*/ 	.short	0x0380
        /*0056*/ 	.short	0x0010


	//----- nvinfo : EIATTR_SW_WAR
	.align		4
.L_87:
        /*0058*/ 	.byte	0x04, 0x36
        /*005a*/ 	.short	(.L_89 - .L_88)
.L_88:
        /*005c*/ 	.word	0x00000008
.L_89:


//--------------------- .nv.info._Z13sumLabelFreqsPiS_i --------------------------
	.section	.nv.info._Z13sumLabelFreqsPiS_i,"",@"SHT_CUDA_INFO"
	.sectionflags	@""
	.align	4


	//----- nvinfo : EIATTR_CUDA_API_VERSION
	.align		4
        /*0000*/ 	.byte	0x04, 0x37
        /*0002*/ 	.short	(.L_91 - .L_90)
.L_90:
        /*0004*/ 	.word	0x00000082


	//----- nvinfo : EIATTR_KPARAM_INFO
	.align		4
.L_91:
        /*0008*/ 	.byte	0x04, 0x17
        /*000a*/ 	.short	(.L_93 - .L_92)
.L_92:
        /*000c*/ 	.word	0x00000000
        /*0010*/ 	.short	0x0002
        /*0012*/ 	.short	0x0010
        /*0014*/ 	.byte	0x00, 0xf0, 0x11, 0x00


	//----- nvinfo : EIATTR_KPARAM_INFO
	.align		4
.L_93:
        /*0018*/ 	.byte	0x04, 0x17
        /*001a*/ 	.short	(.L_95 - .L_94)
.L_94:
        /*001c*/ 	.word	0x00000000
        /*0020*/ 	.short	0x0001
        /*0022*/ 	.short	0x0008
        /*0024*/ 	.byte	0x00, 0xf5, 0x21, 0x00


	//----- nvinfo : EIATTR_KPARAM_INFO
	.align		4
.L_95:
        /*0028*/ 	.byte	0x04, 0x17
        /*002a*/ 	.short	(.L_97 - .L_96)
.L_96:
        /*002c*/ 	.word	0x00000000
        /*0030*/ 	.short	0x0000
        /*0032*/ 	.short	0x0000
        /*0034*/ 	.byte	0x00, 0xf5, 0x21, 0x00


	//----- nvinfo : EIATTR_SPARSE_MMA_MASK
	.align		4
.L_97:
        /*0038*/ 	.byte	0x03, 0x50
        /*003a*/ 	.short	0x0000


	//----- nvinfo : EIATTR_MAXREG_COUNT
	.align		4
        /*003c*/ 	.byte	0x03, 0x1b
        /*003e*/ 	.short	0x00ff


	//----- nvinfo : EIATTR_MERCURY_ISA_VERSION
	.align		4
        /*0040*/ 	.byte	0x03, 0x5f
        /*0042*/ 	.short	0x0101


	//----- nvinfo : EIATTR_VRC_CTA_INIT_COUNT
	.align		4
        /*0044*/ 	.byte	0x02, 0x4a
	.zero		1
	.zero		1


	//----- nvinfo : EIATTR_EXIT_INSTR_OFFSETS
	.align		4
        /*0048*/ 	.byte	0x04, 0x1c
        /*004a*/ 	.short	(.L_99 - .L_98)


	//   ....[0]....
.L_98:
        /*004c*/ 	.word	0x00000070


	//   ....[1]....
        /*0050*/ 	.word	0x00000100


	//----- nvinfo : EIATTR_CBANK_PARAM_SIZE
	.align		4
.L_99:
        /*0054*/ 	.byte	0x03, 0x19
        /*0056*/ 	.short	0x0014


	//----- nvinfo : EIATTR_PARAM_CBANK
	.align		4
        /*0058*/ 	.byte	0x04, 0x0a
        /*005a*/ 	.short	(.L_101 - .L_100)
	.align		4
.L_100:
        /*005c*/ 	.word	index@(.nv.constant0._Z13sumLabelFreqsPiS_i)
        /*0060*/ 	.short	0x0380
        /*0062*/ 	.short	0x0014


	//----- nvinfo : EIATTR_SW_WAR
	.align		4
.L_101:
        /*0064*/ 	.byte	0x04, 0x36
        /*0066*/ 	.short	(.L_103 - .L_102)
.L_102:
        /*0068*/ 	.word	0x00000008
.L_103:


//--------------------- .nv.info._Z21sumPointsAcrossLabelsPiPPdS1_ --------------------------
	.section	.nv.info._Z21sumPointsAcrossLabelsPiPPdS1_,"",@"SHT_CUDA_INFO"
	.sectionflags	@""
	.align	4


	//----- nvinfo : EIATTR_CUDA_API_VERSION
	.align		4
        /*0000*/ 	.byte	0x04, 0x37
        /*0002*/ 	.short	(.L_105 - .L_104)
.L_104:
        /*0004*/ 	.word	0x00000082


	//----- nvinfo : EIATTR_KPARAM_INFO
	.align		4
.L_105:
        /*0008*/ 	.byte	0x04, 0x17
        /*000a*/ 	.short	(.L_107 - .L_106)
.L_106:
        /*000c*/ 	.word	0x00000000
        /*0010*/ 	.short	0x0002
        /*0012*/ 	.short	0x0010
        /*0014*/ 	.byte	0x00, 0xf5, 0x21, 0x00


	//----- nvinfo : EIATTR_KPARAM_INFO
	.align		4
.L_107:
        /*0018*/ 	.byte	0x04, 0x17
        /*001a*/ 	.short	(.L_109 - .L_108)
.L_108:
        /*001c*/ 	.word	0x00000000
        /*0020*/ 	.short	0x0001
        /*0022*/ 	.short	0x0008
        /*0024*/ 	.byte	0x00, 0xf5, 0x21, 0x00


	//----- nvinfo : EIATTR_KPARAM_INFO
	.align		4
.L_109:
        /*0028*/ 	.byte	0x04, 0x17
        /*002a*/ 	.short	(.L_111 - .L_110)
.L_110:
        /*002c*/ 	.word	0x00000000
        /*0030*/ 	.short	0x0000
        /*0032*/ 	.short	0x0000
        /*0034*/ 	.byte	0x00, 0xf5, 0x21, 0x00


	//----- nvinfo : EIATTR_SPARSE_MMA_MASK
	.align		4
.L_111:
        /*0038*/ 	.byte	0x03, 0x50
        /*003a*/ 	.short	0x0000


	//----- nvinfo : EIATTR_MAXREG_COUNT
	.align		4
        /*003c*/ 	.byte	0x03, 0x1b
        /*003e*/ 	.short	0x00ff


	//----- nvinfo : EIATTR_MERCURY_ISA_VERSION
	.align		4
        /*0040*/ 	.byte	0x03, 0x5f
        /*0042*/ 	.short	0x0101


	//----- nvinfo : EIATTR_VRC_CTA_INIT_COUNT
	.align		4
        /*0044*/ 	.byte	0x02, 0x4a
	.zero		1
	.zero		1


	//----- nvinfo : EIATTR_EXIT_INSTR_OFFSETS
	.align		4
        /*0048*/ 	.byte	0x04, 0x1c
        /*004a*/ 	.short	(.L_113 - .L_112)


	//   ....[0]....
.L_112:
        /*004c*/ 	.word	0x00000240


	//----- nvinfo : EIATTR_CRS_STACK_SIZE
	.align		4
.L_113:
        /*0050*/ 	.byte	0x04, 0x1e
        /*0052*/ 	.short	(.L_115 - .L_114)
.L_114:
        /*0054*/ 	.word	0x00000000


	//----- nvinfo : EIATTR_CBANK_PARAM_SIZE
	.align		4
.L_115:
        /*0058*/ 	.byte	0x03, 0x19
        /*005a*/ 	.short	0x0018


	//----- nvinfo : EIATTR_PARAM_CBANK
	.align		4
        /*005c*/ 	.byte	0x04, 0x0a
        /*005e*/ 	.short	(.L_117 - .L_116)
	.align		4
.L_116:
        /*0060*/ 	.word	index@(.nv.constant0._Z21sumPointsAcrossLabelsPiPPdS1_)
        /*0064*/ 	.short	0x0380
        /*0066*/ 	.short	0x0018


	//----- nvinfo : EIATTR_SW_WAR
	.align		4
.L_117:
        /*0068*/ 	.byte	0x04, 0x36
        /*006a*/ 	.short	(.L_119 - .L_118)
.L_118:
        /*006c*/ 	.word	0x00000008
.L_119:


//--------------------- .nv.info._Z7zeroOutPPd    --------------------------
	.section	.nv.info._Z7zeroOutPPd,"",@"SHT_CUDA_INFO"
	.sectionflags	@""
	.align	4


	//----- nvinfo : EIATTR_CUDA_API_VERSION
	.align		4
        /*0000*/ 	.byte	0x04, 0x37
        /*0002*/ 	.short	(.L_121 - .L_120)
.L_120:
        /*0004*/ 	.word	0x00000082


	//----- nvinfo : EIATTR_KPARAM_INFO
	.align		4
.L_121:
        /*0008*/ 	.byte	0x04, 0x17
        /*000a*/ 	.short	(.L_123 - .L_122)
.L_122:
        /*000c*/ 	.word	0x00000000
        /*0010*/ 	.short	0x0000
        /*0012*/ 	.short	0x0000
        /*0014*/ 	.byte	0x00, 0xf5, 0x21, 0x00


	//----- nvinfo : EIATTR_SPARSE_MMA_MASK
	.align		4
.L_123:
        /*0018*/ 	.byte	0x03, 0x50
        /*001a*/ 	.short	0x0000


	//----- nvinfo : EIATTR_MAXREG_COUNT
	.align		4
        /*001c*/ 	.byte	0x03, 0x1b
        /*001e*/ 	.short	0x00ff


	//----- nvinfo : EIATTR_MERCURY_ISA_VERSION
	.align		4
        /*0020*/ 	.byte	0x03, 0x5f
        /*0022*/ 	.short	0x0101


	//----- nvinfo : EIATTR_VRC_CTA_INIT_COUNT
	.align		4
        /*0024*/ 	.byte	0x02, 0x4a
	.zero		1
	.zero		1


	//----- nvinfo : EIATTR_EXIT_INSTR_OFFSETS
	.align		4
        /*0028*/ 	.byte	0x04, 0x1c
        /*002a*/ 	.short	(.L_125 - .L_124)


	//   ....[0]....
.L_124:
        /*002c*/ 	.word	0x00000090


	//----- nvinfo : EIATTR_CBANK_PARAM_SIZE
	.align		4
.L_125:
        /*0030*/ 	.byte	0x03, 0x19
        /*0032*/ 	.short	0x0008


	//----- nvinfo : EIATTR_PARAM_CBANK
	.align		4
        /*0034*/ 	.byte	0x04, 0x0a
        /*0036*/ 	.short	(.L_127 - .L_126)
	.align		4
.L_126:
        /*0038*/ 	.word	index@(.nv.constant0._Z7zeroOutPPd)
        /*003c*/ 	.short	0x0380
        /*003e*/ 	.short	0x0008


	//----- nvinfo : EIATTR_SW_WAR
	.align		4
.L_127:
        /*0040*/ 	.byte	0x04, 0x36
        /*0042*/ 	.short	(.L_129 - .L_128)
.L_128:
        /*0044*/ 	.word	0x00000008
.L_129:


//--------------------- .nv.info._Z12updateLabelsPiPPdii --------------------------
	.section	.nv.info._Z12updateLabelsPiPPdii,"",@"SHT_CUDA_INFO"
	.sectionflags	@""
	.align	4


	//----- nvinfo : EIATTR_CUDA_API_VERSION
	.align		4
        /*0000*/ 	.byte	0x04, 0x37
        /*0002*/ 	.short	(.L_131 - .L_130)
.L_130:
        /*0004*/ 	.word	0x00000082


	//----- nvinfo : EIATTR_KPARAM_INFO
	.align		4
.L_131:
        /*0008*/ 	.byte	0x04, 0x17
        /*000a*/ 	.short	(.L_133 - .L_132)
.L_132:
        /*000c*/ 	.word	0x00000000
        /*0010*/ 	.short	0x0003
        /*0012*/ 	.short	0x0014
        /*0014*/ 	.byte	0x00, 0xf0, 0x11, 0x00


	//----- nvinfo : EIATTR_KPARAM_INFO
	.align		4
.L_133:
        /*0018*/ 	.byte	0x04, 0x17
        /*001a*/ 	.short	(.L_135 - .L_134)
.L_134:
        /*001c*/ 	.word	0x00000000
        /*0020*/ 	.short	0x0002
        /*0022*/ 	.short	0x0010
        /*0024*/ 	.byte	0x00, 0xf0, 0x11, 0x00


	//----- nvinfo : EIATTR_KPARAM_INFO
	.align		4
.L_135:
        /*0028*/ 	.byte	0x04, 0x17
        /*002a*/ 	.short	(.L_137 - .L_136)
.L_136:
        /*002c*/ 	.word	0x00000000
        /*0030*/ 	.short	0x0001
        /*0032*/ 	.short	0x0008
        /*0034*/ 	.byte	0x00, 0xf5, 0x21, 0x00


	//----- nvinfo : EIATTR_KPARAM_INFO
	.align		4
.L_137:
        /*0038*/ 	.byte	0x04, 0x17
        /*003a*/ 	.short	(.L_139 - .L_138)
.L_138:
        /*003c*/ 	.word	0x00000000
        /*0040*/ 	.short	0x0000
        /*0042*/ 	.short	0x0000
        /*0044*/ 	.byte	0x00, 0xf5, 0x21, 0x00


	//----- nvinfo : EIATTR_SPARSE_MMA_MASK
	.align		4
.L_139:
        /*0048*/ 	.byte	0x03, 0x50
        /*004a*/ 	.short	0x0000


	//----- nvinfo : EIATTR_MAXREG_COUNT
	.align		4
        /*004c*/ 	.byte	0x03, 0x1b
        /*004e*/ 	.short	0x00ff


	//----- nvinfo : EIATTR_MERCURY_ISA_VERSION
	.align		4
        /*0050*/ 	.byte	0x03, 0x5f
        /*0052*/ 	.short	0x0101


	//----- nvinfo : EIATTR_VRC_CTA_INIT_COUNT
	.align		4
        /*0054*/ 	.byte	0x02, 0x4a
	.zero		1
	.zero		1


	//----- nvinfo : EIATTR_EXIT_INSTR_OFFSETS
	.align		4
        /*0058*/ 	.byte	0x04, 0x1c
        /*005a*/ 	.short	(.L_141 - .L_140)


	//   ....[0]....
.L_140:
        /*005c*/ 	.word	0x00000070


	//   ....[1]....
        /*0060*/ 	.word	0x00000d40


	//----- nvinfo : EIATTR_CBANK_PARAM_SIZE
	.align		4
.L_141:
        /*0064*/ 	.byte	0x03, 0x19
        /*0066*/ 	.short	0x0018


	//----- nvinfo : EIATTR_PARAM_CBANK
	.align		4
        /*0068*/ 	.byte	0x04, 0x0a
        /*006a*/ 	.short	(.L_143 - .L_142)
	.align		4
.L_142:
        /*006c*/ 	.word	index@(.nv.constant0._Z12updateLabelsPiPPdii)
        /*0070*/ 	.short	0x0380
        /*0072*/ 	.short	0x0018


	//----- nvinfo : EIATTR_SW_WAR
	.align		4
.L_143:
        /*0074*/ 	.byte	0x04, 0x36
        /*0076*/ 	.short	(.L_145 - .L_144)
.L_144:
        /*0078*/ 	.word	0x00000008
.L_145:


//--------------------- .nv.info._Z14calc_distancesPPdS0_S0_i --------------------------
	.section	.nv.info._Z14calc_distancesPPdS0_S0_i,"",@"SHT_CUDA_INFO"
	.sectionflags	@""
	.align	4


	//----- nvinfo : EIATTR_CUDA_API_VERSION
	.align		4
        /*0000*/ 	.byte	0x04, 0x37
        /*0002*/ 	.short	(.L_147 - .L_146)
.L_146:
        /*0004*/ 	.word	0x00000082


	//----- nvinfo : EIATTR_KPARAM_INFO
	.align		4
.L_147:
        /*0008*/ 	.byte	0x04, 0x17
        /*000a*/ 	.short	(.L_149 - .L_148)
.L_148:
        /*000c*/ 	.word	0x00000000
        /*0010*/ 	.short	0x0003
        /*0012*/ 	.short	0x0018
        /*0014*/ 	.byte	0x00, 0xf0, 0x11, 0x00


	//----- nvinfo : EIATTR_KPARAM_INFO
	.align		4
.L_149:
        /*0018*/ 	.byte	0x04, 0x17
        /*001a*/ 	.short	(.L_151 - .L_150)
.L_150:
        /*001c*/ 	.word	0x00000000
        /*0020*/ 	.short	0x0002
        /*0022*/ 	.short	0x0010
        /*0024*/ 	.byte	0x00, 0xf5, 0x21, 0x00


	//----- nvinfo : EIATTR_KPARAM_INFO
	.align		4
.L_151:
        /*0028*/ 	.byte	0x04, 0x17
        /*002a*/ 	.short	(.L_153 - .L_152)
.L_152:
        /*002c*/ 	.word	0x00000000
        /*0030*/ 	.short	0x0001
        /*0032*/ 	.short	0x0008
        /*0034*/ 	.byte	0x00, 0xf5, 0x21, 0x00


	//----- nvinfo : EIATTR_KPARAM_INFO
	.align		4
.L_153:
        /*0038*/ 	.byte	0x04, 0x17
        /*003a*/ 	.short	(.L_155 - .L_154)
.L_154:
        /*003c*/ 	.word	0x00000000
        /*0040*/ 	.short	0x0000
        /*0042*/ 	.short	0x0000
        /*0044*/ 	.byte	0x00, 0xf5, 0x21, 0x00


	//----- nvinfo : EIATTR_SPARSE_MMA_MASK
	.align		4
.L_155:
        /*0048*/ 	.byte	0x03, 0x50
        /*004a*/ 	.short	0x0000


	//----- nvinfo : EIATTR_MAXREG_COUNT
	.align		4
        /*004c*/ 	.byte	0x03, 0x1b
        /*004e*/ 	.short	0x00ff


	//----- nvinfo : EIATTR_MERCURY_ISA_VERSION
	.align		4
        /*0050*/ 	.byte	0x03, 0x5f
        /*0052*/ 	.short	0x0101


	//----- nvinfo : EIATTR_VRC_CTA_INIT_COUNT
	.align		4
        /*0054*/ 	.byte	0x02, 0x4a
	.zero		1
	.zero		1


	//----- nvinfo : EIATTR_EXIT_INSTR_OFFSETS
	.align		4
        /*0058*/ 	.byte	0x04, 0x1c
        /*005a*/ 	.short	(.L_157 - .L_156)


	//   ....[0]....
.L_156:
        /*005c*/ 	.word	0x00000e40


	//----- nvinfo : EIATTR_CRS_STACK_SIZE
	.align		4
.L_157:
        /*0060*/ 	.byte	0x04, 0x1e
        /*0062*/ 	.short	(.L_159 - .L_158)
.L_158:
        /*0064*/ 	.word	0x00000000


	//----- nvinfo : EIATTR_CBANK_PARAM_SIZE
	.align		4
.L_159:
        /*0068*/ 	.byte	0x03, 0x19
        /*006a*/ 	.short	0x001c


	//----- nvinfo : EIATTR_PARAM_CBANK
	.align		4
        /*006c*/ 	.byte	0x04, 0x0a
        /*006e*/ 	.short	(.L_161 - .L_160)
	.align		4
.L_160:
        /*0070*/ 	.word	index@(.nv.constant0._Z14calc_distancesPPdS0_S0_i)
        /*0074*/ 	.short	0x0380
        /*0076*/ 	.short	0x001c


	//----- nvinfo : EIATTR_SW_WAR
	.align		4
.L_161:
        /*0078*/ 	.byte	0x04, 0x36
        /*007a*/ 	.short	(.L_163 - .L_162)
.L_162:
        /*007c*/ 	.word	0x00000008
.L_163:


//--------------------- .nv.callgraph             --------------------------
	.section	.nv.callgraph,"",@"SHT_CUDA_CALLGRAPH"
	.align	4
	.sectionentsize	8
	.align		4
        /*0000*/ 	.word	0x00000000
	.align		4
        /*0004*/ 	.word	0xffffffff
	.align		4
        /*0008*/ 	.word	0x00000000
	.align		4
        /*000c*/ 	.word	0xfffffffe
	.align		4
        /*0010*/ 	.word	0x00000000
	.align		4
        /*0014*/ 	.word	0xfffffffd
	.align		4
        /*0018*/ 	.word	0x00000000
	.align		4
        /*001c*/ 	.word	0xfffffffc


//--------------------- .text._Z24checkDistanceAboveThreshPidiiPPdS1_ --------------------------
	.section	.text._Z24checkDistanceAboveThreshPidiiPPdS1_,"ax",@progbits
	.align	128
        .global         _Z24checkDistanceAboveThreshPidiiPPdS1_
        .type           _Z24checkDistanceAboveThreshPidiiPPdS1_,@function
        .size           _Z24checkDistanceAboveThreshPidiiPPdS1_,(.L_x_84 - _Z24checkDistanceAboveThreshPidiiPPdS1_)
        .other          _Z24checkDistanceAboveThreshPidiiPPdS1_,@"STO_CUDA_ENTRY STV_DEFAULT"
_Z24checkDistanceAboveThreshPidiiPPdS1_:
.text._Z24checkDistanceAboveThreshPidiiPPdS1_:
[----:B------:R-:W-:Y:S01]  /*0000*/  LDC R1, c[0x0][0x37c] ;  /* 0x0000df00ff017b82 */ /* 0x000fe20000000800 */
[----:B------:R-:W0:Y:S07]  /*0010*/  S2R R0, SR_TID.X ;  /* 0x0000000000007919 */ /* 0x000e2e0000002100 */
[----:B------:R-:W0:Y:S01]  /*0020*/  S2UR UR4, SR_CTAID.X ;  /* 0x00000000000479c3 */ /* 0x000e220000002500 */
[----:B------:R-:W1:Y:S07]  /*0030*/  LDCU UR5, c[0x0][0x394] ;  /* 0x00007280ff0577ac */ /* 0x000e6e0008000800 */
[----:B------:R-:W0:Y:S02]  /*0040*/  LDC R3, c[0x0][0x360] ;  /* 0x0000d800ff037b82 */ /* 0x000e240000000800 */
[----:B0-----:R-:W-:-:S05]  /*0050*/  IMAD R3, R3, UR4, R0 ;  /* 0x0000000403037c24 */ /* 0x001fca000f8e0200 */
[----:B-1----:R-:W-:-:S13]  /*0060*/  ISETP.GE.AND P0, PT, R3, UR5, PT ;  /* 0x0000000503007c0c */ /* 0x002fda000bf06270 */
[----:B------:R-:W-:Y:S05]  /*0070*/  @P0 EXIT ;  /* 0x000000000000094d */ /* 0x000fea0003800000 */
[----:B------:R-:W0:Y:S01]  /*0080*/  LDCU UR5, c[0x0][0x390] ;  /* 0x00007200ff0577ac */ /* 0x000e220008000800 */
[----:B------:R-:W1:Y:S01]  /*0090*/  LDC.64 R6, c[0x0][0x398] ;  /* 0x0000e600ff067b82 */ /* 0x000e620000000a00 */
[----:B------:R-:W-:Y:S01]  /*00a0*/  CS2R R12, SRZ ;  /* 0x00000000000c7805 */ /* 0x000fe2000001ff00 */
[----:B------:R-:W2:Y:S06]  /*00b0*/  LDCU.64 UR8, c[0x0][0x358] ;  /* 0x00006b00ff0877ac */ /* 0x000eac0008000a00 */
[----:B------:R-:W3:Y:S01]  /*00c0*/  LDC.64 R4, c[0x0][0x3a0] ;  /* 0x0000e800ff047b82 */ /* 0x000ee20000000a00 */
[----:B0-----:R-:W-:Y:S01]  /*00d0*/  UISETP.GE.AND UP0, UPT, UR5, 0x1, UPT ;  /* 0x000000010500788c */ /* 0x001fe2000bf06270 */
[----:B-1----:R-:W-:-:S04]  /*00e0*/  IMAD.WIDE R6, R3, 0x8, R6 ;  /* 0x0000000803067825 */ /* 0x002fc800078e0206 */
[----:B---3--:R-:W-:-:S04]  /*00f0*/  IMAD.WIDE R4, R3, 0x8, R4 ;  /* 0x0000000803047825 */ /* 0x008fc800078e0204 */
[----:B--2---:R-:W-:Y:S05]  /*0100*/  BRA.U !UP0, `(.L_x_0) ;  /* 0x0000000908ec7547 */ /* 0x004fea000b800000 */
[----:B------:R-:W5:Y:S04]  /*0110*/  LDG.E.64 R6, desc[UR8][R6.64] ;  /* 0x0000000806067981 */ /* 0x000f68000c1e1b00 */
[----:B------:R-:W5:Y:S01]  /*0120*/  LDG.E.64 R4, desc[UR8][R4.64] ;  /* 0x0000000804047981 */ /* 0x000f62000c1e1b00 */
[----:B------:R-:W-:Y:S01]  /*0130*/  UISETP.GE.U32.AND UP0, UPT, UR5, 0x4, UPT ;  /* 0x000000040500788c */ /* 0x000fe2000bf06070 */
[----:B------:R-:W-:Y:S01]  /*0140*/  IMAD.MOV.U32 R0, RZ, RZ, RZ ;  /* 0x000000ffff007224 */ /* 0x000fe200078e00ff */
[----:B------:R-:W-:Y:S01]  /*0150*/  CS2R R12, SRZ ;  /* 0x00000000000c7805 */ /* 0x000fe2000001ff00 */
[----:B------:R-:W-:-:S06]  /*0160*/  ULOP3.LUT UR4, UR5, 0x3, URZ, 0xc0, !UPT ;  /* 0x0000000305047892 */ /* 0x000fcc000f8ec0ff */
[----:B------:R-:W-:Y:S06]  /*0170*/  BRA.U !UP0, `(.L_x_1) ;  /* 0x0000000908147547 */ /* 0x000fec000b800000 */
[----:B------:R-:W-:Y:S01]  /*0180*/  ULOP3.LUT UR5, UR5, 0x7ffffffc, URZ, 0xc0, !UPT ;  /* 0x7ffffffc05057892 */ /* 0x000fe2000f8ec0ff */
[----:B-----5:R-:W-:Y:S02]  /*0190*/  IADD3 R8, P0, PT, R6, 0x10, RZ ;  /* 0x0000001006087810 */ /* 0x020fe40007f1e0ff */
[----:B------:R-:W-:Y:S02]  /*01a0*/  CS2R R12, SRZ ;  /* 0x00000000000c7805 */ /* 0x000fe4000001ff00 */
[----:B------:R-:W-:Y:S01]  /*01b0*/  IADD3 R10, P1, PT, R4, 0x10, RZ ;  /* 0x00000010040a7810 */ /* 0x000fe20007f3e0ff */
[----:B------:R-:W-:Y:S01]  /*01c0*/  UIADD3 UR6, UPT, UPT, -UR5, URZ, URZ ;  /* 0x000000ff05067290 */ /* 0x000fe2000fffe1ff */
[----:B------:R-:W-:-:S03]  /*01d0*/  IMAD.X R9, RZ, RZ, R7, P0 ;  /* 0x000000ffff097224 */ /* 0x000fc600000e0607 */
[----:B------:R-:W-:Y:S02]  /*01e0*/  IMAD.X R11, RZ, RZ, R5, P1 ;  /* 0x000000ffff0b7224 */ /* 0x000fe400008e0605 */
[----:B------:R-:W-:-:S07]  /*01f0*/  IMAD.U32 R0, RZ, RZ, UR5 ;  /* 0x00000005ff007e24 */ /* 0x000fce000f8e00ff */
.L_x_17:
[----:B------:R-:W2:Y:S04]  /*0200*/  LD.E.64 R16, desc[UR8][R8.64+-0x10] ;  /* 0xfffff00808107980 */ /* 0x000ea8000c101b00 */
[----:B------:R-:W2:Y:S01]  /*0210*/  LD.E.64 R2, desc[UR8][R10.64+-0x10] ;  /* 0xfffff0080a027980 */ /* 0x000ea2000c101b00 */
[----:B------:R-:W-:Y:S01]  /*0220*/  BSSY.RECONVERGENT B0, `(.L_x_2) ;  /* 0x0000006000007945 */ /* 0x000fe20003800200 */
[----:B--2---:R-:W-:-:S08]  /*0230*/  DADD R16, R16, -R2 ;  /* 0x0000000010107229 */ /* 0x004fd00000000802 */
[----:B------:R-:W-:-:S10]  /*0240*/  DADD R2, -RZ, |R16| ;  /* 0x00000000ff027229 */ /* 0x000fd40000000510 */
[----:B------:R-:W-:Y:S01]  /*0250*/  IMAD.MOV.U32 R20, RZ, RZ, R2 ;  /* 0x000000ffff147224 */ /* 0x000fe200078e0002 */
[----:B------:R-:W-:-:S07]  /*0260*/  MOV R2, 0x280 ;  /* 0x0000028000027802 */ /* 0x000fce0000000f00 */
[----:B------:R-:W-:Y:S05]  /*0270*/  CALL.REL.NOINC `($_Z24checkDistanceAboveThreshPidiiPPdS1_$__internal_accurate_pow) ;  /* 0x0000000c00c87944 */ /* 0x000fea0003c00000 */
[----:B------:R-:W-:Y:S05]  /*0280*/  BSYNC.RECONVERGENT B0 ;  /* 0x0000000000007941 */ /* 0x000fea0003800200 */
.L_x_2:
[----:B------:R-:W2:Y:S04]  /*0290*/  LD.E.64 R18, desc[UR8][R8.64+-0x8] ;  /* 0xfffff80808127980 */ /* 0x000ea8000c101b00 */
[----:B------:R-:W2:Y:S01]  /*02a0*/  LD.E.64 R20, desc[UR8][R10.64+-0x8] ;  /* 0xfffff8080a147980 */ /* 0x000ea2000c101b00 */
[C---:B------:R-:W-:Y:S01]  /*02b0*/  DADD R14, R16.reuse, 2 ;  /* 0x40000000100e7429 */ /* 0x040fe20000000000 */
[----:B------:R-:W-:Y:S01]  /*02c0*/  BSSY.RECONVERGENT B0, `(.L_x_3) ;  /* 0x0000010000007945 */ /* 0x000fe20003800200 */
[C---:B------:R-:W-:Y:S02]  /*02d0*/  DSETP.NEU.AND P1, PT, R16.reuse, RZ, PT ;  /* 0x000000ff1000722a */ /* 0x040fe40003f2d000 */
[----:B------:R-:W-:-:S06]  /*02e0*/  DSETP.NEU.AND P0, PT, R16, 1, PT ;  /* 0x3ff000001000742a */ /* 0x000fcc0003f0d000 */
[----:B------:R-:W-:-:S04]  /*02f0*/  LOP3.LUT R2, R15, 0x7ff00000, RZ, 0xc0, !PT ;  /* 0x7ff000000f027812 */ /* 0x000fc800078ec0ff */
[----:B------:R-:W-:Y:S02]  /*0300*/  ISETP.NE.AND P2, PT, R2, 0x7ff00000, PT ;  /* 0x7ff000000200780c */ /* 0x000fe40003f45270 */
[----:B------:R-:W-:Y:S02]  /*0310*/  FSEL R2, R3, RZ, P1 ;  /* 0x000000ff03027208 */ /* 0x000fe40000800000 */
[----:B------:R-:W-:Y:S01]  /*0320*/  FSEL R3, R22, RZ, P1 ;  /* 0x000000ff16037208 */ /* 0x000fe20000800000 */
[----:B--2---:R-:W-:-:S08]  /*0330*/  DADD R14, R18, -R20 ;  /* 0x00000000120e7229 */ /* 0x004fd00000000814 */
[----:B------:R-:W-:Y:S01]  /*0340*/  DADD R20, -RZ, |R14| ;  /* 0x00000000ff147229 */ /* 0x000fe2000000050e */
[----:B------:R-:W-:Y:S10]  /*0350*/  @P2 BRA `(.L_x_4) ;  /* 0x0000000000182947 */ /* 0x000ff40003800000 */
[----:B------:R-:W-:-:S14]  /*0360*/  DSETP.NAN.AND P1, PT, R16, R16, PT ;  /* 0x000000101000722a */ /* 0x000fdc0003f28000 */
[----:B------:R-:W-:Y:S01]  /*0370*/  @P1 DADD R2, R16, 2 ;  /* 0x4000000010021429 */ /* 0x000fe20000000000 */
[----:B------:R-:W-:Y:S10]  /*0380*/  @P1 BRA `(.L_x_4) ;  /* 0x00000000000c1947 */ /* 0x000ff40003800000 */
[----:B------:R-:W-:-:S14]  /*0390*/  DSETP.NEU.AND P1, PT, |R16|, +INF , PT ;  /* 0x7ff000001000742a */ /* 0x000fdc0003f2d200 */
[----:B------:R-:W-:Y:S02]  /*03a0*/  @!P1 IMAD.MOV.U32 R2, RZ, RZ, 0x0 ;  /* 0x00000000ff029424 */ /* 0x000fe400078e00ff */
[----:B------:R-:W-:-:S07]  /*03b0*/  @!P1 IMAD.MOV.U32 R3, RZ, RZ, 0x7ff00000 ;  /* 0x7ff00000ff039424 */ /* 0x000fce00078e00ff */
.L_x_4:
[----:B------:R-:W-:Y:S05]  /*03c0*/  BSYNC.RECONVERGENT B0 ;  /* 0x0000000000007941 */ /* 0x000fea0003800200 */
.L_x_3:
[----:B------:R-:W-:Y:S01]  /*03d0*/  FSEL R16, R2, RZ, P0 ;  /* 0x000000ff02107208 */ /* 0x000fe20000000000 */
[----:B------:R-:W-:Y:S01]  /*03e0*/  BSSY.RECONVERGENT B0, `(.L_x_5) ;  /* 0x0000006000007945 */ /* 0x000fe20003800200 */
[----:B------:R-:W-:Y:S01]  /*03f0*/  FSEL R17, R3, 1.875, P0 ;  /* 0x3ff0000003117808 */ /* 0x000fe20000000000 */
[----:B------:R-:W-:Y:S01]  /*0400*/  IMAD.MOV.U32 R3, RZ, RZ, R21 ;  /* 0x000000ffff037224 */ /* 0x000fe200078e0015 */
[----:B------:R-:W-:-:S04]  /*0410*/  MOV R2, 0x440 ;  /* 0x0000044000027802 */ /* 0x000fc80000000f00 */
[----:B------:R-:W-:-:S11]  /*0420*/  DADD R16, R12, R16 ;  /* 0x000000000c107229 */ /* 0x000fd60000000010 */
[----:B------:R-:W-:Y:S05]  /*0430*/  CALL.REL.NOINC `($_Z24checkDistanceAboveThreshPidiiPPdS1_$__internal_accurate_pow) ;  /* 0x0000000c00587944 */ /* 0x000fea0003c00000 */
[----:B------:R-:W-:Y:S05]  /*0440*/  BSYNC.RECONVERGENT B0 ;  /* 0x0000000000007941 */ /* 0x000fea0003800200 */
.L_x_5:
[C---:B------:R-:W-:Y:S01]  /*0450*/  DADD R12, R14.reuse, 2 ;  /* 0x400000000e0c7429 */ /* 0x040fe20000000000 */
[----:B------:R-:W-:Y:S01]  /*0460*/  BSSY.RECONVERGENT B0, `(.L_x_6) ;  /* 0x000000f000007945 */ /* 0x000fe20003800200 */
[----:B------:R-:W-:-:S06]  /*0470*/  DSETP.NEU.AND P0, PT, R14, RZ, PT ;  /* 0x000000ff0e00722a */ /* 0x000fcc0003f0d000 */
[----:B------:R-:W-:Y:S02]  /*0480*/  FSEL R2, R3, RZ, P0 ;  /* 0x000000ff03027208 */ /* 0x000fe40000000000 */
[----:B------:R-:W-:Y:S02]  /*0490*/  LOP3.LUT R12, R13, 0x7ff00000, RZ, 0xc0, !PT ;  /* 0x7ff000000d0c7812 */ /* 0x000fe400078ec0ff */
[----:B------:R-:W-:Y:S02]  /*04a0*/  FSEL R3, R22, RZ, P0 ;  /* 0x000000ff16037208 */ /* 0x000fe40000000000 */
[----:B------:R-:W-:-:S13]  /*04b0*/  ISETP.NE.AND P1, PT, R12, 0x7ff00000, PT ;  /* 0x7ff000000c00780c */ /* 0x000fda0003f25270 */
[----:B------:R-:W-:Y:S05]  /*04c0*/  @P1 BRA `(.L_x_7) ;  /* 0x0000000000201947 */ /* 0x000fea0003800000 */
[----:B------:R-:W-:-:S14]  /*04d0*/  DSETP.NAN.AND P0, PT, R14, R14, PT ;  /* 0x0000000e0e00722a */ /* 0x000fdc0003f08000 */
[----:B------:R-:W-:Y:S05]  /*04e0*/  @P0 BRA `(.L_x_8) ;  /* 0x0000000000140947 */ /* 0x000fea0003800000 */
[----:B------:R-:W-:-:S14]  /*04f0*/  DSETP.NEU.AND P0, PT, |R14|, +INF , PT ;  /* 0x7ff000000e00742a */ /* 0x000fdc0003f0d200 */
[----:B------:R-:W-:Y:S05]  /*0500*/  @P0 BRA `(.L_x_7) ;  /* 0x0000000000100947 */ /* 0x000fea0003800000 */
[----:B------:R-:W-:Y:S02]  /*0510*/  IMAD.MOV.U32 R2, RZ, RZ, 0x0 ;  /* 0x00000000ff027424 */ /* 0x000fe400078e00ff */
[----:B------:R-:W-:Y:S01]  /*0520*/  IMAD.MOV.U32 R3, RZ, RZ, 0x7ff00000 ;  /* 0x7ff00000ff037424 */ /* 0x000fe200078e00ff */
[----:B------:R-:W-:Y:S06]  /*0530*/  BRA `(.L_x_7) ;  /* 0x0000000000047947 */ /* 0x000fec0003800000 */
.L_x_8:
[----:B------:R-:W-:-:S11]  /*0540*/  DADD R2, R14, 2 ;  /* 0x400000000e027429 */ /* 0x000fd60000000000 */
.L_x_7:
[----:B------:R-:W-:Y:S05]  /*0550*/  BSYNC.RECONVERGENT B0 ;  /* 0x0000000000007941 */ /* 0x000fea0003800200 */
.L_x_6:
[----:B------:R-:W2:Y:S04]  /*0560*/  LD.E.64 R12, desc[UR8][R8.64] ;  /* 0x00000008080c7980 */ /* 0x000ea8000c101b00 */
[----:B------:R-:W2:Y:S01]  /*0570*/  LD.E.64 R18, desc[UR8][R10.64] ;  /* 0x000000080a127980 */ /* 0x000ea2000c101b00 */
[----:B------:R-:W-:Y:S01]  /*0580*/  DSETP.NEU.AND P0, PT, R14, 1, PT ;  /* 0x3ff000000e00742a */ /* 0x000fe20003f0d000 */
[----:B------:R-:W-:Y:S05]  /*0590*/  BSSY.RECONVERGENT B0, `(.L_x_9) ;  /* 0x0000009000007945 */ /* 0x000fea0003800200 */
[----:B------:R-:W-:-:S02]  /*05a0*/  FSEL R14, R2, RZ, P0 ;  /* 0x000000ff020e7208 */ /* 0x000fc40000000000 */
[----:B------:R-:W-:Y:S02]  /*05b0*/  FSEL R15, R3, 1.875, P0 ;  /* 0x3ff00000030f7808 */ /* 0x000fe40000000000 */
[----:B------:R-:W-:-:S04]  /*05c0*/  MOV R2, 0x620 ;  /* 0x0000062000027802 */ /* 0x000fc80000000f00 */
[----:B------:R-:W-:Y:S02]  /*05d0*/  DADD R14, R16, R14 ;  /* 0x00000000100e7229 */ /* 0x000fe4000000000e */
[----:B--2---:R-:W-:-:S08]  /*05e0*/  DADD R12, R12, -R18 ;  /* 0x000000000c0c7229 */ /* 0x004fd00000000812 */
[----:B------:R-:W-:-:S10]  /*05f0*/  DADD R20, -RZ, |R12| ;  /* 0x00000000ff147229 */ /* 0x000fd4000000050c */
[----:B------:R-:W-:-:S07]  /*0600*/  IMAD.MOV.U32 R3, RZ, RZ, R21 ;  /* 0x000000ffff037224 */ /* 0x000fce00078e0015 */
[----:B------:R-:W-:Y:S05]  /*0610*/  CALL.REL.NOINC `($_Z24checkDistanceAboveThreshPidiiPPdS1_$__internal_accurate_pow) ;  /* 0x0000000800e07944 */ /* 0x000fea0003c00000 */
[----:B------:R-:W-:Y:S05]  /*0620*/  BSYNC.RECONVERGENT B0 ;  /* 0x0000000000007941 */ /* 0x000fea0003800200 */
.L_x_9:
        /* <DEDUP_REMOVED lines=12> */
[----:B------:R-:W-:Y:S01]  /*06f0*/  IMAD.MOV.U32 R2, RZ, RZ, 0x0 ;  /* 0x00000000ff027424 */ /* 0x000fe200078e00ff */
[----:B------:R-:W-:Y:S01]  /*0700*/  MOV R3, 0x7ff00000 ;  /* 0x7ff0000000037802 */ /* 0x000fe20000000f00 */
[----:B------:R-:W-:Y:S06]  /*0710*/  BRA `(.L_x_11) ;  /* 0x0000000000047947 */ /* 0x000fec0003800000 */
.L_x_12:
[----:B------:R-:W-:-:S11]  /*0720*/  DADD R2, R12, 2 ;  /* 0x400000000c027429 */ /* 0x000fd60000000000 */
.L_x_11:
[----:B------:R-:W-:Y:S05]  /*0730*/  BSYNC.RECONVERGENT B0 ;  /* 0x0000000000007941 */ /* 0x000fea0003800200 */
.L_x_10:
[----:B------:R-:W2:Y:S04]  /*0740*/  LD.E.64 R16, desc[UR8][R8.64+0x8] ;  /* 0x0000080808107980 */ /* 0x000ea8000c101b00 */
[----:B------:R-:W2:Y:S01]  /*0750*/  LD.E.64 R18, desc[UR8][R10.64+0x8] ;  /* 0x000008080a127980 */ /* 0x000ea2000c101b00 */
[----:B------:R-:W-:Y:S01]  /*0760*/  DSETP.NEU.AND P0, PT, R12, 1, PT ;  /* 0x3ff000000c00742a */ /* 0x000fe20003f0d000 */
[----:B------:R-:W-:Y:S05]  /*0770*/  BSSY.RECONVERGENT B0, `(.L_x_13) ;  /* 0x0000009000007945 */ /* 0x000fea0003800200 */
[----:B------:R-:W-:-:S02]  /*0780*/  FSEL R2, R2, RZ, P0 ;  /* 0x000000ff02027208 */ /* 0x000fc40000000000 */
[----:B------:R-:W-:-:S06]  /*0790*/  FSEL R3, R3, 1.875, P0 ;  /* 0x3ff0000003037808 */ /* 0x000fcc0000000000 */
[----:B------:R-:W-:Y:S01]  /*07a0*/  DADD R14, R14, R2 ;  /* 0x000000000e0e7229 */ /* 0x000fe20000000002 */
[----:B------:R-:W-:Y:S01]  /*07b0*/  MOV R2, 0x800 ;  /* 0x0000080000027802 */ /* 0x000fe20000000f00 */
[----:B--2---:R-:W-:-:S08]  /*07c0*/  DADD R16, R16, -R18 ;  /* 0x0000000010107229 */ /* 0x004fd00000000812 */
[----:B------:R-:W-:-:S10]  /*07d0*/  DADD R20, -RZ, |R16| ;  /* 0x00000000ff147229 */ /* 0x000fd40000000510 */
[----:B------:R-:W-:-:S07]  /*07e0*/  IMAD.MOV.U32 R3, RZ, RZ, R21 ;  /* 0x000000ffff037224 */ /* 0x000fce00078e0015 */
[----:B------:R-:W-:Y:S05]  /*07f0*/  CALL.REL.NOINC `($_Z24checkDistanceAboveThreshPidiiPPdS1_$__internal_accurate_pow) ;  /* 0x0000000800687944 */ /* 0x000fea0003c00000 */
[----:B------:R-:W-:Y:S05]  /*0800*/  BSYNC.RECONVERGENT B0 ;  /* 0x0000000000007941 */ /* 0x000fea0003800200 */
.L_x_13:
        /* <DEDUP_REMOVED lines=15> */
.L_x_16:
[----:B------:R-:W-:-:S11]  /*0900*/  DADD R2, R16, 2 ;  /* 0x4000000010027429 */ /* 0x000fd60000000000 */
.L_x_15:
[----:B------:R-:W-:Y:S05]  /*0910*/  BSYNC.RECONVERGENT B0 ;  /* 0x0000000000007941 */ /* 0x000fea0003800200 */
.L_x_14:
[----:B------:R-:W-:Y:S01]  /*0920*/  UIADD3 UR6, UPT, UPT, UR6, 0x4, URZ ;  /* 0x0000000406067890 */ /* 0x000fe2000fffe0ff */
[----:B------:R-:W-:Y:S01]  /*0930*/  DSETP.NEU.AND P0, PT, R16, 1, PT ;  /* 0x3ff000001000742a */ /* 0x000fe20003f0d000 */
[----:B------:R-:W-:Y:S02]  /*0940*/  IADD3 R10, P1, PT, R10, 0x20, RZ ;  /* 0x000000200a0a7810 */ /* 0x000fe40007f3e0ff */
[----:B------:R-:W-:-:S03]  /*0950*/  UISETP.NE.AND UP0, UPT, UR6, URZ, UPT ;  /* 0x000000ff0600728c */ /* 0x000fc6000bf05270 */
[----:B------:R-:W-:Y:S01]  /*0960*/  FSEL R12, R2, RZ, P0 ;  /* 0x000000ff020c7208 */ /* 0x000fe20000000000 */
[----:B------:R-:W-:Y:S01]  /*0970*/  IMAD.X R11, RZ, RZ, R11, P1 ;  /* 0x000000ffff0b7224 */ /* 0x000fe200008e060b */
[----:B------:R-:W-:Y:S02]  /*0980*/  FSEL R13, R3, 1.875, P0 ;  /* 0x3ff00000030d7808 */ /* 0x000fe40000000000 */
[----:B------:R-:W-:-:S04]  /*0990*/  IADD3 R8, P0, PT, R8, 0x20, RZ ;  /* 0x0000002008087810 */ /* 0x000fc80007f1e0ff */
[----:B------:R-:W-:Y:S01]  /*09a0*/  DADD R12, R14, R12 ;  /* 0x000000000e0c7229 */ /* 0x000fe2000000000c */
[----:B------:R-:W-:Y:S01]  /*09b0*/  IMAD.X R9, RZ, RZ, R9, P0 ;  /* 0x000000ffff097224 */ /* 0x000fe200000e0609 */
[----:B------:R-:W-:Y:S09]  /*09c0*/  BRA.U UP0, `(.L_x_17) ;  /* 0xfffffff9000c7547 */ /* 0x000ff2000b83ffff */
.L_x_1:
[----:B------:R-:W-:-:S09]  /*09d0*/  UISETP.NE.AND UP0, UPT, UR4, URZ, UPT ;  /* 0x000000ff0400728c */ /* 0x000fd2000bf05270 */
[----:B------:R-:W-:Y:S05]  /*09e0*/  BRA.U !UP0, `(.L_x_0) ;  /* 0x0000000108b47547 */ /* 0x000fea000b800000 */
[----:B-----5:R-:W-:Y:S01]  /*09f0*/  IMAD.WIDE.U32 R4, R0, 0x8, R4 ;  /* 0x0000000800047825 */ /* 0x020fe200078e0004 */
[----:B------:R-:W-:-:S03]  /*0a00*/  UIADD3 UR4, UPT, UPT, -UR4, URZ, URZ ;  /* 0x000000ff04047290 */ /* 0x000fc6000fffe1ff */
[----:B------:R-:W-:-:S04]  /*0a10*/  IMAD.WIDE.U32 R6, R0, 0x8, R6 ;  /* 0x0000000800067825 */ /* 0x000fc800078e0006 */
[----:B------:R-:W-:Y:S02]  /*0a20*/  IMAD.MOV.U32 R0, RZ, RZ, R4 ;  /* 0x000000ffff007224 */ /* 0x000fe400078e0004 */
[----:B------:R-:W-:-:S07]  /*0a30*/  IMAD.MOV.U32 R4, RZ, RZ, R6 ;  /* 0x000000ffff047224 */ /* 0x000fce00078e0006 */
.L_x_22:
[----:B------:R-:W-:Y:S02]  /*0a40*/  IMAD.MOV.U32 R6, RZ, RZ, R4 ;  /* 0x000000ffff067224 */ /* 0x000fe400078e0004 */
[----:B------:R-:W-:Y:S02]  /*0a50*/  IMAD.MOV.U32 R10, RZ, RZ, R0 ;  /* 0x000000ffff0a7224 */ /* 0x000fe400078e0000 */
[----:B------:R-:W-:Y:S01]  /*0a60*/  IMAD.MOV.U32 R11, RZ, RZ, R5 ;  /* 0x000000ffff0b7224 */ /* 0x000fe200078e0005 */
[----:B------:R-:W2:Y:S04]  /*0a70*/  LD.E.64 R8, desc[UR8][R6.64] ;  /* 0x0000000806087980 */ /* 0x000ea8000c101b00 */
[----:B------:R-:W2:Y:S01]  /*0a80*/  LD.E.64 R2, desc[UR8][R10.64] ;  /* 0x000000080a027980 */ /* 0x000ea2000c101b00 */
[----:B------:R-:W-:Y:S01]  /*0a90*/  BSSY.RECONVERGENT B0, `(.L_x_18) ;  /* 0x0000006000007945 */ /* 0x000fe20003800200 */
[----:B--2---:R-:W-:-:S08]  /*0aa0*/  DADD R8, R8, -R2 ;  /* 0x0000000008087229 */ /* 0x004fd00000000802 */
[----:B------:R-:W-:-:S10]  /*0ab0*/  DADD R2, -RZ, |R8| ;  /* 0x00000000ff027229 */ /* 0x000fd40000000508 */
[----:B------:R-:W-:Y:S02]  /*0ac0*/  MOV R20, R2 ;  /* 0x0000000200147202 */ /* 0x000fe40000000f00 */
[----:B------:R-:W-:-:S07]  /*0ad0*/  MOV R2, 0xaf0 ;  /* 0x00000af000027802 */ /* 0x000fce0000000f00 */
[----:B------:R-:W-:Y:S05]  /*0ae0*/  CALL.REL.NOINC `($_Z24checkDistanceAboveThreshPidiiPPdS1_$__internal_accurate_pow) ;  /* 0x0000000400ac7944 */ /* 0x000fea0003c00000 */
[----:B------:R-:W-:Y:S05]  /*0af0*/  BSYNC.RECONVERGENT B0 ;  /* 0x0000000000007941 */ /* 0x000fea0003800200 */
.L_x_18:
        /* <DEDUP_REMOVED lines=15> */
.L_x_21:
[----:B------:R-:W-:-:S11]  /*0bf0*/  DADD R2, R8, 2 ;  /* 0x4000000008027429 */ /* 0x000fd60000000000 */
.L_x_20:
[----:B------:R-:W-:Y:S05]  /*0c00*/  BSYNC.RECONVERGENT B0 ;  /* 0x0000000000007941 */ /* 0x000fea0003800200 */
.L_x_19:
        /* <DEDUP_REMOVED lines=11> */
.L_x_0:
[----:B------:R-:W0:Y:S01]  /*0cc0*/  MUFU.RSQ64H R3, R13 ;  /* 0x0000000d00037308 */ /* 0x000e220000001c00 */
[----:B------:R-:W-:Y:S01]  /*0cd0*/  VIADD R2, R13, 0xfcb00000 ;  /* 0xfcb000000d027836 */ /* 0x000fe20000000000 */
[----:B------:R-:W-:Y:S01]  /*0ce0*/  BSSY.RECONVERGENT B0, `(.L_x_23) ;  /* 0x0000013000007945 */ /* 0x000fe20003800200 */
[----:B-----5:R-:W-:Y:S02]  /*0cf0*/  IMAD.MOV.U32 R6, RZ, RZ, 0x0 ;  /* 0x00000000ff067424 */ /* 0x020fe400078e00ff */
[----:B------:R-:W-:Y:S01]  /*0d00*/  IMAD.MOV.U32 R7, RZ, RZ, 0x3fd80000 ;  /* 0x3fd80000ff077424 */ /* 0x000fe200078e00ff */
[----:B------:R-:W-:Y:S01]  /*0d10*/  ISETP.GE.U32.AND P0, PT, R2, 0x7ca00000, PT ;  /* 0x7ca000000200780c */ /* 0x000fe20003f06070 */
[----:B0-----:R-:W-:-:S08]  /*0d20*/  DMUL R4, R2, R2 ;  /* 0x0000000202047228 */ /* 0x001fd00000000000 */
[----:B------:R-:W-:-:S08]  /*0d30*/  DFMA R4, -R4, R12, 1 ;  /* 0x3ff000000404742b */ /* 0x000fd0000000010c */
[----:B------:R-:W-:Y:S02]  /*0d40*/  DFMA R6, R4, R6, 0.5 ;  /* 0x3fe000000406742b */ /* 0x000fe40000000006 */
[----:B------:R-:W-:-:S08]  /*0d50*/  DMUL R4, R2, R4 ;  /* 0x0000000402047228 */ /* 0x000fd00000000000 */
[----:B------:R-:W-:-:S08]  /*0d60*/  DFMA R8, R6, R4, R2 ;  /* 0x000000040608722b */ /* 0x000fd00000000002 */
[----:B------:R-:W-:Y:S02]  /*0d70*/  DMUL R10, R8, R12 ;  /* 0x0000000c080a7228 */ /* 0x000fe40000000000 */
[----:B------:R-:W-:Y:S02]  /*0d80*/  VIADD R7, R9, 0xfff00000 ;  /* 0xfff0000009077836 */ /* 0x000fe40000000000 */
[----:B------:R-:W-:-:S04]  /*0d90*/  IMAD.MOV.U32 R6, RZ, RZ, R8 ;  /* 0x000000ffff067224 */ /* 0x000fc800078e0008 */
[----:B------:R-:W-:-:S08]  /*0da0*/  DFMA R14, R10, -R10, R12 ;  /* 0x8000000a0a0e722b */ /* 0x000fd0000000000c */
[----:B------:R-:W-:Y:S01]  /*0db0*/  DFMA R4, R14, R6, R10 ;  /* 0x000000060e04722b */ /* 0x000fe2000000000a */
[----:B------:R-:W-:Y:S10]  /*0dc0*/  @!P0 BRA `(.L_x_24) ;  /* 0x0000000000108947 */ /* 0x000ff40003800000 */
[----:B------:R-:W-:Y:S01]  /*0dd0*/  IMAD.MOV.U32 R4, RZ, RZ, R12 ;  /* 0x000000ffff047224 */ /* 0x000fe200078e000c */
[----:B------:R-:W-:Y:S02]  /*0de0*/  MOV R5, R13 ;  /* 0x0000000d00057202 */ /* 0x000fe40000000f00 */
[----:B------:R-:W-:-:S07]  /*0df0*/  MOV R0, 0xe10 ;  /* 0x00000e1000007802 */ /* 0x000fce0000000f00 */
[----:B------:R-:W-:Y:S05]  /*0e00*/  CALL.REL.NOINC `($__internal_0_$__cuda_sm20_dsqrt_rn_f64_mediumpath_v1) ;  /* 0x0000000000307944 */ /* 0x000fea0003c00000 */
.L_x_24:
[----:B------:R-:W-:Y:S05]  /*0e10*/  BSYNC.RECONVERGENT B0 ;  /* 0x0000000000007941 */ /* 0x000fea0003800200 */
.L_x_23:
[----:B------:R-:W0:Y:S02]  /*0e20*/  LDCU.64 UR4, c[0x0][0x388] ;  /* 0x00007100ff0477ac */ /* 0x000e240008000a00 */
[----:B0-----:R-:W-:-:S14]  /*0e30*/  DSETP.GT.AND P0, PT, R4, UR4, PT ;  /* 0x0000000404007e2a */ /* 0x001fdc000bf04000 */
[----:B------:R-:W-:Y:S05]  /*0e40*/  @!P0 EXIT ;  /* 0x000000000000894d */ /* 0x000fea0003800000 */
[----:B------:R-:W0:Y:S01]  /*0e50*/  S2R R0, SR_LANEID ;  /* 0x0000000000007919 */ /* 0x000e220000000000 */
[----:B------:R-:W1:Y:S01]  /*0e60*/  LDC.64 R2, c[0x0][0x380] ;  /* 0x0000e000ff027b82 */ /* 0x000e620000000a00 */
[----:B------:R-:W-:Y:S02]  /*0e70*/  VOTEU.ANY UR4, UPT, PT ;  /* 0x0000000000047886 */ /* 0x000fe400038e0100 */
[----:B------:R-:W-:Y:S02]  /*0e80*/  UFLO.U32 UR5, UR4 ;  /* 0x00000004000572bd */ /* 0x000fe400080e0000 */
[----:B------:R-:W1:Y:S04]  /*0e90*/  POPC R5, UR4 ;  /* 0x0000000400057d09 */ /* 0x000e680008000000 */
[----:B0-----:R-:W-:-:S13]  /*0ea0*/  ISETP.EQ.U32.AND P0, PT, R0, UR5, PT ;  /* 0x0000000500007c0c */ /* 0x001fda000bf02070 */
[----:B-1----:R-:W-:Y:S01]  /*0eb0*/  @P0 REDG.E.ADD.STRONG.GPU desc[UR8][R2.64], R5 ;  /* 0x000000050200098e */ /* 0x002fe2000c12e108 */
[----:B------:R-:W-:Y:S05]  /*0ec0*/  EXIT ;  /* 0x000000000000794d */ /* 0x000fea0003800000 */
        .weak           $__internal_0_$__cuda_sm20_dsqrt_rn_f64_mediumpath_v1
        .type           $__internal_0_$__cuda_sm20_dsqrt_rn_f64_mediumpath_v1,@function
        .size           $__internal_0_$__cuda_sm20_dsqrt_rn_f64_mediumpath_v1,($_Z24checkDistanceAboveThreshPidiiPPdS1_$__internal_accurate_pow - $__internal_0_$__cuda_sm20_dsqrt_rn_f64_mediumpath_v1)
$__internal_0_$__cuda_sm20_dsqrt_rn_f64_mediumpath_v1:
[----:B------:R-:W-:Y:S01]  /*0ed0*/  ISETP.GE.U32.AND P0, PT, R2, -0x3400000, PT ;  /* 0xfcc000000200780c */ /* 0x000fe20003f06070 */
[----:B------:R-:W-:Y:S01]  /*0ee0*/  BSSY.RECONVERGENT B1, `(.L_x_25) ;  /* 0x0000026000017945 */ /* 0x000fe20003800200 */
[----:B------:R-:W-:Y:S02]  /*0ef0*/  IMAD.MOV.U32 R6, RZ, RZ, R8 ;  /* 0x000000ffff067224 */ /* 0x000fe400078e0008 */
[----:B------:R-:W-:Y:S02]  /*0f00*/  IMAD.MOV.U32 R2, RZ, RZ, R14 ;  /* 0x000000ffff027224 */ /* 0x000fe400078e000e */
[----:B------:R-:W-:-:S07]  /*0f10*/  IMAD.MOV.U32 R3, RZ, RZ, R15 ;  /* 0x000000ffff037224 */ /* 0x000fce00078e000f */
[----:B------:R-:W-:Y:S05]  /*0f20*/  @!P0 BRA `(.L_x_26) ;  /* 0x0000000000208947 */ /* 0x000fea0003800000 */
[----:B------:R-:W-:-:S10]  /*0f30*/  DFMA.RM R2, R2, R6, R10 ;  /* 0x000000060202722b */ /* 0x000fd4000000400a */
[----:B------:R-:W-:-:S05]  /*0f40*/  IADD3 R6, P0, PT, R2, 0x1, RZ ;  /* 0x0000000102067810 */ /* 0x000fca0007f1e0ff */
[----:B------:R-:W-:-:S06]  /*0f50*/  IMAD.X R7, RZ, RZ, R3, P0 ;  /* 0x000000ffff077224 */ /* 0x000fcc00000e0603 */
[----:B------:R-:W-:-:S08]  /*0f60*/  DFMA.RP R4, -R2, R6, R4 ;  /* 0x000000060204722b */ /* 0x000fd00000008104 */
[----:B------:R-:W-:-:S06]  /*0f70*/  DSETP.GT.AND P0, PT, R4, RZ, PT ;  /* 0x000000ff0400722a */ /* 0x000fcc0003f04000 */
[----:B------:R-:W-:Y:S02]  /*0f80*/  FSEL R2, R6, R2, P0 ;  /* 0x0000000206027208 */ /* 0x000fe40000000000 */
[----:B------:R-:W-:Y:S01]  /*0f90*/  FSEL R3, R7, R3, P0 ;  /* 0x0000000307037208 */ /* 0x000fe20000000000 */
[----:B------:R-:W-:Y:S06]  /*0fa0*/  BRA `(.L_x_27) ;  /* 0x0000000000647947 */ /* 0x000fec0003800000 */
.L_x_26:
[----:B------:R-:W-:-:S14]  /*0fb0*/  DSETP.NE.AND P0, PT, R4, RZ, PT ;  /* 0x000000ff0400722a */ /* 0x000fdc0003f05000 */
[----:B------:R-:W-:Y:S05]  /*0fc0*/  @!P0 BRA `(.L_x_28) ;  /* 0x0000000000588947 */ /* 0x000fea0003800000 */
[----:B------:R-:W-:-:S13]  /*0fd0*/  ISETP.GE.AND P0, PT, R5, RZ, PT ;  /* 0x000000ff0500720c */ /* 0x000fda0003f06270 */
[----:B------:R-:W-:Y:S02]  /*0fe0*/  @!P0 IMAD.MOV.U32 R2, RZ, RZ, 0x0 ;  /* 0x00000000ff028424 */ /* 0x000fe400078e00ff */
[----:B------:R-:W-:Y:S01]  /*0ff0*/  @!P0 IMAD.MOV.U32 R3, RZ, RZ, -0x80000 ;  /* 0xfff80000ff038424 */ /* 0x000fe200078e00ff */
[----:B------:R-:W-:Y:S06]  /*1000*/  @!P0 BRA `(.L_x_27) ;  /* 0x00000000004c8947 */ /* 0x000fec0003800000 */
[----:B------:R-:W-:-:S13]  /*1010*/  ISETP.GT.AND P0, PT, R5, 0x7fefffff, PT ;  /* 0x7fefffff0500780c */ /* 0x000fda0003f04270 */
[----:B------:R-:W-:Y:S05]  /*1020*/  @P0 BRA `(.L_x_28) ;  /* 0x0000000000400947 */ /* 0x000fea0003800000 */
[----:B------:R-:W-:Y:S01]  /*1030*/  DMUL R2, R4, 8.11296384146066816958e+31 ;  /* 0x4690000004027828 */ /* 0x000fe20000000000 */
[----:B------:R-:W-:Y:S02]  /*1040*/  IMAD.MOV.U32 R8, RZ, RZ, 0x0 ;  /* 0x00000000ff087424 */ /* 0x000fe400078e00ff */
[----:B------:R-:W-:Y:S02]  /*1050*/  IMAD.MOV.U32 R4, RZ, RZ, RZ ;  /* 0x000000ffff047224 */ /* 0x000fe400078e00ff */
[----:B------:R-:W-:Y:S01]  /*1060*/  IMAD.MOV.U32 R9, RZ, RZ, 0x3fd80000 ;  /* 0x3fd80000ff097424 */ /* 0x000fe200078e00ff */
[----:B------:R-:W0:Y:S03]  /*1070*/  MUFU.RSQ64H R5, R3 ;  /* 0x0000000300057308 */ /* 0x000e260000001c00 */
[----:B0-----:R-:W-:-:S08]  /*1080*/  DMUL R6, R4, R4 ;  /* 0x0000000404067228 */ /* 0x001fd00000000000 */
[----:B------:R-:W-:-:S08]  /*1090*/  DFMA R6, R2, -R6, 1 ;  /* 0x3ff000000206742b */ /* 0x000fd00000000806 */
[----:B------:R-:W-:Y:S02]  /*10a0*/  DFMA R8, R6, R8, 0.5 ;  /* 0x3fe000000608742b */ /* 0x000fe40000000008 */
[----:B------:R-:W-:-:S08]  /*10b0*/  DMUL R6, R4, R6 ;  /* 0x0000000604067228 */ /* 0x000fd00000000000 */
[----:B------:R-:W-:-:S08]  /*10c0*/  DFMA R6, R8, R6, R4 ;  /* 0x000000060806722b */ /* 0x000fd00000000004 */
[----:B------:R-:W-:Y:S02]  /*10d0*/  DMUL R4, R2, R6 ;  /* 0x0000000602047228 */ /* 0x000fe40000000000 */
[----:B------:R-:W-:-:S06]  /*10e0*/  VIADD R7, R7, 0xfff00000 ;  /* 0xfff0000007077836 */ /* 0x000fcc0000000000 */
[----:B------:R-:W-:-:S08]  /*10f0*/  DFMA R8, R4, -R4, R2 ;  /* 0x800000040408722b */ /* 0x000fd00000000002 */
[----:B------:R-:W-:-:S10]  /*1100*/  DFMA R2, R6, R8, R4 ;  /* 0x000000080602722b */ /* 0x000fd40000000004 */
[----:B------:R-:W-:Y:S01]  /*1110*/  IADD3 R3, PT, PT, R3, -0x3500000, RZ ;  /* 0xfcb0000003037810 */ /* 0x000fe20007ffe0ff */
[----:B------:R-:W-:Y:S06]  /*1120*/  BRA `(.L_x_27) ;  /* 0x0000000000047947 */ /* 0x000fec0003800000 */
.L_x_28:
[----:B------:R-:W-:-:S11]  /*1130*/  DADD R2, R4, R4 ;  /* 0x0000000004027229 */ /* 0x000fd60000000004 */
.L_x_27:
[----:B------:R-:W-:Y:S05]  /*1140*/  BSYNC.RECONVERGENT B1 ;  /* 0x0000000000017941 */ /* 0x000fea0003800200 */
.L_x_25:
[----:B------:R-:W-:Y:S02]  /*1150*/  IMAD.MOV.U32 R4, RZ, RZ, R2 ;  /* 0x000000ffff047224 */ /* 0x000fe400078e0002 */
[----:B------:R-:W-:Y:S02]  /*1160*/  IMAD.MOV.U32 R5, RZ, RZ, R3 ;  /* 0x000000ffff057224 */ /* 0x000fe400078e0003 */
[----:B------:R-:W-:Y:S02]  /*1170*/  IMAD.MOV.U32 R2, RZ, RZ, R0 ;  /* 0x000000ffff027224 */ /* 0x000fe400078e0000 */
[----:B------:R-:W-:-:S04]  /*1180*/  IMAD.MOV.U32 R3, RZ, RZ, 0x0 ;  /* 0x00000000ff037424 */ /* 0x000fc800078e00ff */
[----:B------:R-:W-:Y:S05]  /*1190*/  RET.REL.NODEC R2 `(_Z24checkDistanceAboveThreshPidiiPPdS1_) ;  /* 0xffffffec02987950 */ /* 0x000fea0003c3ffff */
        .type           $_Z24checkDistanceAboveThreshPidiiPPdS1_$__internal_accurate_pow,@function
        .size           $_Z24checkDistanceAboveThreshPidiiPPdS1_$__internal_accurate_pow,(.L_x_84 - $_Z24checkDistanceAboveThreshPidiiPPdS1_$__internal_accurate_pow)
$_Z24checkDistanceAboveThreshPidiiPPdS1_$__internal_accurate_pow:
[----:B------:R-:W-:Y:S01]  /*11a0*/  ISETP.GT.U32.AND P0, PT, R3, 0xfffff, PT ;  /* 0x000fffff0300780c */ /* 0x000fe20003f04070 */
[--C-:B------:R-:W-:Y:S01]  /*11b0*/  IMAD.MOV.U32 R21, RZ, RZ, R3.reuse ;  /* 0x000000ffff157224 */ /* 0x100fe200078e0003 */
[----:B------:R-:W-:Y:S01]  /*11c0*/  UMOV UR10, 0x7d2cafe2 ;  /* 0x7d2cafe2000a7882 */ /* 0x000fe20000000000 */
[----:B------:R-:W-:Y:S01]  /*11d0*/  IMAD.MOV.U32 R24, RZ, RZ, R20 ;  /* 0x000000ffff187224 */ /* 0x000fe200078e0014 */
[----:B------:R-:W-:Y:S01]  /*11e0*/  UMOV UR11, 0x3eb0f5ff ;  /* 0x3eb0f5ff000b7882 */ /* 0x000fe20000000000 */
[----:B------:R-:W-:Y:S01]  /*11f0*/  IMAD.MOV.U32 R22, RZ, RZ, 0x41ad3b5a ;  /* 0x41ad3b5aff167424 */ /* 0x000fe200078e00ff */
[----:B------:R-:W-:Y:S01]  /*1200*/  SHF.R.U32.HI R3, RZ, 0x14, R3 ;  /* 0x00000014ff037819 */ /* 0x000fe20000011603 */
[----:B------:R-:W-:Y:S01]  /*1210*/  IMAD.MOV.U32 R23, RZ, RZ, 0x3ed0f5d2 ;  /* 0x3ed0f5d2ff177424 */ /* 0x000fe200078e00ff */
[----:B------:R-:W-:Y:S01]  /*1220*/  UMOV UR12, 0x3b39803f ;  /* 0x3b39803f000c7882 */ /* 0x000fe20000000000 */
[----:B------:R-:W-:-:S04]  /*1230*/  UMOV UR13, 0x3c7abc9e ;  /* 0x3c7abc9e000d7882 */ /* 0x000fc80000000000 */
[----:B------:R-:W-:Y:S01]  /*1240*/  @!P0 DMUL R18, R20, 1.80143985094819840000e+16 ;  /* 0x4350000014128828 */ /* 0x000fe20000000000 */
[----:B------:R-:W-:-:S09]  /*1250*/  MOV R20, RZ ;  /* 0x000000ff00147202 */ /* 0x000fd20000000f00 */
[----:B------:R-:W-:Y:S01]  /*1260*/  @!P0 IMAD.MOV.U32 R21, RZ, RZ, R19 ;  /* 0x000000ffff158224 */ /* 0x000fe200078e0013 */
[----:B------:R-:W-:Y:S01]  /*1270*/  @!P0 LEA.HI R3, R19, 0xffffffca, RZ, 0xc ;  /* 0xffffffca13038811 */ /* 0x000fe200078f60ff */
[----:B------:R-:W-:Y:S02]  /*1280*/  @!P0 IMAD.MOV.U32 R24, RZ, RZ, R18 ;  /* 0x000000ffff188224 */ /* 0x000fe400078e0012 */
[----:B------:R-:W-:Y:S01]  /*1290*/  IMAD.MOV.U32 R19, RZ, RZ, 0x43300000 ;  /* 0x43300000ff137424 */ /* 0x000fe200078e00ff */
[----:B------:R-:W-:-:S04]  /*12a0*/  LOP3.LUT R25, R21, 0x800fffff, RZ, 0xc0, !PT ;  /* 0x800fffff15197812 */ /* 0x000fc800078ec0ff */
[----:B------:R-:W-:-:S04]  /*12b0*/  LOP3.LUT R25, R25, 0x3ff00000, RZ, 0xfc, !PT ;  /* 0x3ff0000019197812 */ /* 0x000fc800078efcff */
[----:B------:R-:W-:-:S13]  /*12c0*/  ISETP.GE.U32.AND P1, PT, R25, 0x3ff6a09f, PT ;  /* 0x3ff6a09f1900780c */ /* 0x000fda0003f26070 */
[----:B------:R-:W-:-:S04]  /*12d0*/  @P1 VIADD R18, R25, 0xfff00000 ;  /* 0xfff0000019121836 */ /* 0x000fc80000000000 */
[----:B------:R-:W-:Y:S02]  /*12e0*/  @P1 IMAD.MOV.U32 R25, RZ, RZ, R18 ;  /* 0x000000ffff191224 */ /* 0x000fe400078e0012 */
[C---:B------:R-:W-:Y:S02]  /*12f0*/  VIADD R18, R3.reuse, 0xfffffc01 ;  /* 0xfffffc0103127836 */ /* 0x040fe40000000000 */
[----:B------:R-:W-:Y:S02]  /*1300*/  @P1 VIADD R18, R3, 0xfffffc02 ;  /* 0xfffffc0203121836 */ /* 0x000fe40000000000 */
[C---:B------:R-:W-:Y:S02]  /*1310*/  DADD R26, R24.reuse, 1 ;  /* 0x3ff00000181a7429 */ /* 0x040fe40000000000 */
[----:B------:R-:W-:Y:S01]  /*1320*/  DADD R24, R24, -1 ;  /* 0xbff0000018187429 */ /* 0x000fe20000000000 */
[----:B------:R-:W-:-:S03]  /*1330*/  LOP3.LUT R18, R18, 0x80000000, RZ, 0x3c, !PT ;  /* 0x8000000012127812 */ /* 0x000fc600078e3cff */
[----:B------:R-:W0:Y:S02]  /*1340*/  MUFU.RCP64H R21, R27 ;  /* 0x0000001b00157308 */ /* 0x000e240000001800 */
[----:B0-----:R-:W-:-:S08]  /*1350*/  DFMA R34, -R26, R20, 1 ;  /* 0x3ff000001a22742b */ /* 0x001fd00000000114 */
[----:B------:R-:W-:-:S08]  /*1360*/  DFMA R34, R34, R34, R34 ;  /* 0x000000222222722b */ /* 0x000fd00000000022 */
[----:B------:R-:W-:-:S08]  /*1370*/  DFMA R34, R20, R34, R20 ;  /* 0x000000221422722b */ /* 0x000fd00000000014 */
[----:B------:R-:W-:-:S08]  /*1380*/  DMUL R20, R24, R34 ;  /* 0x0000002218147228 */ /* 0x000fd00000000000 */
[----:B------:R-:W-:-:S08]  /*1390*/  DFMA R20, R24, R34, R20 ;  /* 0x000000221814722b */ /* 0x000fd00000000014 */
[----:B------:R-:W-:Y:S02]  /*13a0*/  DMUL R32, R20, R20 ;  /* 0x0000001414207228 */ /* 0x000fe40000000000 */
[----:B------:R-:W-:-:S06]  /*13b0*/  DADD R26, R24, -R20 ;  /* 0x00000000181a7229 */ /* 0x000fcc0000000814 */
[----:B------:R-:W-:Y:S01]  /*13c0*/  DFMA R22, R32, UR10, R22 ;  /* 0x0000000a20167c2b */ /* 0x000fe20008000016 */
[----:B------:R-:W-:Y:S01]  /*13d0*/  UMOV UR10, 0x75488a3f ;  /* 0x75488a3f000a7882 */ /* 0x000fe20000000000 */
[----:B------:R-:W-:Y:S01]  /*13e0*/  UMOV UR11, 0x3ef3b20a ;  /* 0x3ef3b20a000b7882 */ /* 0x000fe20000000000 */
[----:B------:R-:W-:-:S05]  /*13f0*/  DADD R26, R26, R26 ;  /* 0x000000001a1a7229 */ /* 0x000fca000000001a */
[----:B------:R-:W-:Y:S01]  /*1400*/  DFMA R30, R32, R22, UR10 ;  /* 0x0000000a201e7e2b */ /* 0x000fe20008000016 */
[----:B------:R-:W-:Y:S01]  /*1410*/  UMOV UR10, 0xe4faecd5 ;  /* 0xe4faecd5000a7882 */ /* 0x000fe20000000000 */
[----:B------:R-:W-:Y:S01]  /*1420*/  UMOV UR11, 0x3f1745cd ;  /* 0x3f1745cd000b7882 */ /* 0x000fe20000000000 */
[-C--:B------:R-:W-:Y:S02]  /*1430*/  DFMA R26, R24, -R20.reuse, R26 ;  /* 0x80000014181a722b */ /* 0x080fe4000000001a */
[----:B------:R-:W-:-:S03]  /*1440*/  DMUL R24, R20, R20 ;  /* 0x0000001414187228 */ /* 0x000fc60000000000 */
[----:B------:R-:W-:Y:S01]  /*1450*/  DFMA R30, R32, R30, UR10 ;  /* 0x0000000a201e7e2b */ /* 0x000fe2000800001e */
[----:B------:R-:W-:Y:S01]  /*1460*/  UMOV UR10, 0x258a578b ;  /* 0x258a578b000a7882 */ /* 0x000fe20000000000 */
[----:B------:R-:W-:Y:S01]  /*1470*/  UMOV UR11, 0x3f3c71c7 ;  /* 0x3f3c71c7000b7882 */ /* 0x000fe20000000000 */
[----:B------:R-:W-:-:S05]  /*1480*/  DMUL R26, R34, R26 ;  /* 0x0000001a221a7228 */ /* 0x000fca0000000000 */
[----:B------:R-:W-:Y:S01]  /*1490*/  DFMA R30, R32, R30, UR10 ;  /* 0x0000000a201e7e2b */ /* 0x000fe2000800001e */
[----:B------:R-:W-:Y:S01]  /*14a0*/  UMOV UR10, 0x9242b910 ;  /* 0x9242b910000a7882 */ /* 0x000fe20000000000 */
[----:B------:R-:W-:-:S03]  /*14b0*/  UMOV UR11, 0x3f624924 ;  /* 0x3f624924000b7882 */ /* 0x000fc60000000000 */
[----:B------:R-:W-:Y:S02]  /*14c0*/  VIADD R37, R27, 0x100000 ;  /* 0x001000001b257836 */ /* 0x000fe40000000000 */
[----:B------:R-:W-:Y:S01]  /*14d0*/  IMAD.MOV.U32 R36, RZ, RZ, R26 ;  /* 0x000000ffff247224 */ /* 0x000fe200078e001a */
[----:B------:R-:W-:Y:S01]  /*14e0*/  DFMA R30, R32, R30, UR10 ;  /* 0x0000000a201e7e2b */ /* 0x000fe2000800001e */
[----:B------:R-:W-:Y:S01]  /*14f0*/  UMOV UR10, 0x99999dfb ;  /* 0x99999dfb000a7882 */ /* 0x000fe20000000000 */
[----:B------:R-:W-:-:S06]  /*1500*/  UMOV UR11, 0x3f899999 ;  /* 0x3f899999000b7882 */ /* 0x000fcc0000000000 */
[----:B------:R-:W-:Y:S01]  /*1510*/  DFMA R30, R32, R30, UR10 ;  /* 0x0000000a201e7e2b */ /* 0x000fe2000800001e */
[----:B------:R-:W-:Y:S01]  /*1520*/  UMOV UR10, 0x55555555 ;  /* 0x55555555000a7882 */ /* 0x000fe20000000000 */
[----:B------:R-:W-:-:S06]  /*1530*/  UMOV UR11, 0x3fb55555 ;  /* 0x3fb55555000b7882 */ /* 0x000fcc0000000000 */
[----:B------:R-:W-:-:S08]  /*1540*/  DFMA R22, R32, R30, UR10 ;  /* 0x0000000a20167e2b */ /* 0x000fd0000800001e */
[----:B------:R-:W-:Y:S01]  /*1550*/  DADD R28, -R22, UR10 ;  /* 0x0000000a161c7e29 */ /* 0x000fe20008000100 */
[----:B------:R-:W-:Y:S01]  /*1560*/  UMOV UR10, 0xb9e7b0 ;  /* 0x00b9e7b0000a7882 */ /* 0x000fe20000000000 */
[----:B------:R-:W-:-:S06]  /*1570*/  UMOV UR11, 0x3c46a4cb ;  /* 0x3c46a4cb000b7882 */ /* 0x000fcc0000000000 */
[----:B------:R-:W-:Y:S02]  /*1580*/  DFMA R32, R32, R30, R28 ;  /* 0x0000001e2020722b */ /* 0x000fe4000000001c */
[C---:B------:R-:W-:Y:S02]  /*1590*/  DMUL R28, R20.reuse, R24 ;  /* 0x00000018141c7228 */ /* 0x040fe40000000000 */
[----:B------:R-:W-:-:S04]  /*15a0*/  DFMA R30, R20, R20, -R24 ;  /* 0x00000014141e722b */ /* 0x000fc80000000818 */
[----:B------:R-:W-:Y:S01]  /*15b0*/  DADD R32, R32, -UR10 ;  /* 0x8000000a20207e29 */ /* 0x000fe20008000000 */
[----:B------:R-:W-:Y:S01]  /*15c0*/  UMOV UR10, 0x80000000 ;  /* 0x80000000000a7882 */ /* 0x000fe20000000000 */
[C---:B------:R-:W-:Y:S01]  /*15d0*/  DFMA R34, R20.reuse, R24, -R28 ;  /* 0x000000181422722b */ /* 0x040fe2000000081c */
[----:B------:R-:W-:Y:S01]  /*15e0*/  UMOV UR11, 0x43300000 ;  /* 0x43300000000b7882 */ /* 0x000fe20000000000 */
[----:B------:R-:W-:-:S06]  /*15f0*/  DFMA R30, R20, R36, R30 ;  /* 0x00000024141e722b */ /* 0x000fcc000000001e */
[----:B------:R-:W-:Y:S02]  /*1600*/  DFMA R34, R26, R24, R34 ;  /* 0x000000181a22722b */ /* 0x000fe40000000022 */
[----:B------:R-:W-:-:S06]  /*1610*/  DADD R24, R22, R32 ;  /* 0x0000000016187229 */ /* 0x000fcc0000000020 */
[----:B------:R-:W-:Y:S02]  /*1620*/  DFMA R34, R20, R30, R34 ;  /* 0x0000001e1422722b */ /* 0x000fe40000000022 */
[----:B------:R-:W-:Y:S02]  /*1630*/  DMUL R30, R24, R28 ;  /* 0x0000001c181e7228 */ /* 0x000fe40000000000 */
[----:B------:R-:W-:-:S06]  /*1640*/  DADD R36, R22, -R24 ;  /* 0x0000000016247229 */ /* 0x000fcc0000000818 */
[----:B------:R-:W-:Y:S02]  /*1650*/  DFMA R22, R24, R28, -R30 ;  /* 0x0000001c1816722b */ /* 0x000fe4000000081e */
[----:B------:R-:W-:-:S06]  /*1660*/  DADD R36, R32, R36 ;  /* 0x0000000020247229 */ /* 0x000fcc0000000024 */
[----:B------:R-:W-:-:S08]  /*1670*/  DFMA R22, R24, R34, R22 ;  /* 0x000000221816722b */ /* 0x000fd00000000016 */
[----:B------:R-:W-:-:S08]  /*1680*/  DFMA R28, R36, R28, R22 ;  /* 0x0000001c241c722b */ /* 0x000fd00000000016 */
[----:B------:R-:W-:-:S08]  /*1690*/  DADD R24, R30, R28 ;  /* 0x000000001e187229 */ /* 0x000fd0000000001c */
[--C-:B------:R-:W-:Y:S02]  /*16a0*/  DADD R22, R20, R24.reuse ;  /* 0x0000000014167229 */ /* 0x100fe40000000018 */
[----:B------:R-:W-:-:S06]  /*16b0*/  DADD R30, R30, -R24 ;  /* 0x000000001e1e7229 */ /* 0x000fcc0000000818 */
[----:B------:R-:W-:Y:S02]  /*16c0*/  DADD R20, R20, -R22 ;  /* 0x0000000014147229 */ /* 0x000fe40000000816 */
[----:B------:R-:W-:-:S06]  /*16d0*/  DADD R30, R28, R30 ;  /* 0x000000001c1e7229 */ /* 0x000fcc000000001e */
[----:B------:R-:W-:-:S08]  /*16e0*/  DADD R20, R24, R20 ;  /* 0x0000000018147229 */ /* 0x000fd00000000014 */
[----:B------:R-:W-:-:S08]  /*16f0*/  DADD R20, R30, R20 ;  /* 0x000000001e147229 */ /* 0x000fd00000000014 */
[----:B------:R-:W-:Y:S02]  /*1700*/  DADD R26, R26, R20 ;  /* 0x000000001a1a7229 */ /* 0x000fe40000000014 */
[----:B------:R-:W-:Y:S01]  /*1710*/  DADD R20, R18, -UR10 ;  /* 0x8000000a12147e29 */ /* 0x000fe20008000000 */
[----:B------:R-:W-:Y:S01]  /*1720*/  UMOV UR10, 0xfefa39ef ;  /* 0xfefa39ef000a7882 */ /* 0x000fe20000000000 */
[----:B------:R-:W-:-:S04]  /*1730*/  UMOV UR11, 0x3fe62e42 ;  /* 0x3fe62e42000b7882 */ /* 0x000fc80000000000 */
[----:B------:R-:W-:-:S08]  /*1740*/  DADD R24, R22, R26 ;  /* 0x0000000016187229 */ /* 0x000fd0000000001a */
[--C-:B------:R-:W-:Y:S02]  /*1750*/  DFMA R18, R20, UR10, R24.reuse ;  /* 0x0000000a14127c2b */ /* 0x100fe40008000018 */
[----:B------:R-:W-:-:S06]  /*1760*/  DADD R28, R22, -R24 ;  /* 0x00000000161c7229 */ /* 0x000fcc0000000818 */
[----:B------:R-:W-:Y:S02]  /*1770*/  DFMA R22, R20, -UR10, R18 ;  /* 0x8000000a14167c2b */ /* 0x000fe40008000012 */
[----:B------:R-:W-:-:S06]  /*1780*/  DADD R28, R26, R28 ;  /* 0x000000001a1c7229 */ /* 0x000fcc000000001c */
[----:B------:R-:W-:-:S08]  /*1790*/  DADD R22, -R24, R22 ;  /* 0x0000000018167229 */ /* 0x000fd00000000116 */
[----:B------:R-:W-:-:S08]  /*17a0*/  DADD R22, R28, -R22 ;  /* 0x000000001c167229 */ /* 0x000fd00000000816 */
[----:B------:R-:W-:-:S08]  /*17b0*/  DFMA R22, R20, UR12, R22 ;  /* 0x0000000c14167c2b */ /* 0x000fd00008000016 */
[----:B------:R-:W-:-:S08]  /*17c0*/  DADD R20, R18, R22 ;  /* 0x0000000012147229 */ /* 0x000fd00000000016 */
[----:B------:R-:W-:Y:S02]  /*17d0*/  DADD R18, R18, -R20 ;  /* 0x0000000012127229 */ /* 0x000fe40000000814 */
[----:B------:R-:W-:-:S06]  /*17e0*/  DMUL R24, R20, 2 ;  /* 0x4000000014187828 */ /* 0x000fcc0000000000 */
[----:B------:R-:W-:Y:S02]  /*17f0*/  DADD R22, R22, R18 ;  /* 0x0000000016167229 */ /* 0x000fe40000000012 */
[----:B------:R-:W-:-:S08]  /*1800*/  DFMA R20, R20, 2, -R24 ;  /* 0x400000001414782b */ /* 0x000fd00000000818 */
[----:B------:R-:W-:Y:S01]  /*1810*/  DFMA R22, R22, 2, R20 ;  /* 0x400000001616782b */ /* 0x000fe20000000014 */
[----:B------:R-:W-:Y:S02]  /*1820*/  IMAD.MOV.U32 R20, RZ, RZ, 0x652b82fe ;  /* 0x652b82feff147424 */ /* 0x000fe400078e00ff */
[----:B------:R-:W-:-:S05]  /*1830*/  IMAD.MOV.U32 R21, RZ, RZ, 0x3ff71547 ;  /* 0x3ff71547ff157424 */ /* 0x000fca00078e00ff */
[----:B------:R-:W-:-:S08]  /*1840*/  DADD R26, R24, R22 ;  /* 0x00000000181a7229 */ /* 0x000fd00000000016 */
[----:B------:R-:W-:Y:S02]  /*1850*/  DFMA R20, R26, R20, 6.75539944105574400000e+15 ;  /* 0x433800001a14742b */ /* 0x000fe40000000014 */
[----:B------:R-:W-:Y:S01]  /*1860*/  FSETP.GEU.AND P0, PT, |R27|, 4.1917929649353027344, PT ;  /* 0x4086232b1b00780b */ /* 0x000fe20003f0e200 */
[----:B------:R-:W-:-:S05]  /*1870*/  DADD R24, R24, -R26 ;  /* 0x0000000018187229 */ /* 0x000fca000000081a */
[----:B------:R-:W-:-:S03]  /*1880*/  DADD R18, R20, -6.75539944105574400000e+15 ;  /* 0xc338000014127429 */ /* 0x000fc60000000000 */
[----:B------:R-:W-:-:S05]  /*1890*/  DADD R22, R22, R24 ;  /* 0x0000000016167229 */ /* 0x000fca0000000018 */
[----:B------:R-:W-:Y:S01]  /*18a0*/  DFMA R28, R18, -UR10, R26 ;  /* 0x8000000a121c7c2b */ /* 0x000fe2000800001a */
[----:B------:R-:W-:Y:S01]  /*18b0*/  UMOV UR10, 0x3b39803f ;  /* 0x3b39803f000a7882 */ /* 0x000fe20000000000 */
[----:B------:R-:W-:-:S06]  /*18c0*/  UMOV UR11, 0x3c7abc9e ;  /* 0x3c7abc9e000b7882 */ /* 0x000fcc0000000000 */
[----:B------:R-:W-:Y:S01]  /*18d0*/  DFMA R28, R18, -UR10, R28 ;  /* 0x8000000a121c7c2b */ /* 0x000fe2000800001c */
[----:B------:R-:W-:Y:S01]  /*18e0*/  UMOV UR10, 0x69ce2bdf ;  /* 0x69ce2bdf000a7882 */ /* 0x000fe20000000000 */
[----:B------:R-:W-:Y:S01]  /*18f0*/  MOV R18, 0xfca213ea ;  /* 0xfca213ea00127802 */ /* 0x000fe20000000f00 */
[----:B------:R-:W-:Y:S01]  /*1900*/  IMAD.MOV.U32 R19, RZ, RZ, 0x3e928af3 ;  /* 0x3e928af3ff137424 */ /* 0x000fe200078e00ff */
[----:B------:R-:W-:-:S05]  /*1910*/  UMOV UR11, 0x3e5ade15 ;  /* 0x3e5ade15000b7882 */ /* 0x000fca0000000000 */
[----:B------:R-:W-:Y:S01]  /*1920*/  DFMA R18, R28, UR10, R18 ;  /* 0x0000000a1c127c2b */ /* 0x000fe20008000012 */
[----:B------:R-:W-:Y:S01]  /*1930*/  UMOV UR10, 0x62401315 ;  /* 0x62401315000a7882 */ /* 0x000fe20000000000 */
[----:B------:R-:W-:-:S06]  /*1940*/  UMOV UR11, 0x3ec71dee ;  /* 0x3ec71dee000b7882 */ /* 0x000fcc0000000000 */
[----:B------:R-:W-:Y:S01]  /*1950*/  DFMA R18, R28, R18, UR10 ;  /* 0x0000000a1c127e2b */ /* 0x000fe20008000012 */
        /* <DEDUP_REMOVED lines=20> */
[----:B------:R-:W-:-:S08]  /*1aa0*/  DFMA R18, R28, R18, UR10 ;  /* 0x0000000a1c127e2b */ /* 0x000fd00008000012 */
[----:B------:R-:W-:-:S08]  /*1ab0*/  DFMA R18, R28, R18, 1 ;  /* 0x3ff000001c12742b */ /* 0x000fd00000000012 */
[----:B------:R-:W-:-:S10]  /*1ac0*/  DFMA R18, R28, R18, 1 ;  /* 0x3ff000001c12742b */ /* 0x000fd40000000012 */
[----:B------:R-:W-:Y:S02]  /*1ad0*/  IMAD R25, R20, 0x100000, R19 ;  /* 0x0010000014197824 */ /* 0x000fe400078e0213 */
[----:B------:R-:W-:Y:S01]  /*1ae0*/  IMAD.MOV.U32 R24, RZ, RZ, R18 ;  /* 0x000000ffff187224 */ /* 0x000fe200078e0012 */
[----:B------:R-:W-:Y:S06]  /*1af0*/  @!P0 BRA `(.L_x_29) ;  /* 0x0000000000308947 */ /* 0x000fec0003800000 */
[----:B------:R-:W-:Y:S01]  /*1b00*/  FSETP.GEU.AND P1, PT, |R27|, 4.2275390625, PT ;  /* 0x408748001b00780b */ /* 0x000fe20003f2e200 */
[C---:B------:R-:W-:Y:S02]  /*1b10*/  DADD R24, R26.reuse, +INF ;  /* 0x7ff000001a187429 */ /* 0x040fe40000000000 */
[----:B------:R-:W-:-:S08]  /*1b20*/  DSETP.GEU.AND P0, PT, R26, RZ, PT ;  /* 0x000000ff1a00722a */ /* 0x000fd00003f0e000 */
[----:B------:R-:W-:Y:S02]  /*1b30*/  FSEL R24, R24, RZ, P0 ;  /* 0x000000ff18187208 */ /* 0x000fe40000000000 */
[----:B------:R-:W-:Y:S02]  /*1b40*/  @!P1 LEA.HI R3, R20, R20, RZ, 0x1 ;  /* 0x0000001414039211 */ /* 0x000fe400078f08ff */
[----:B------:R-:W-:Y:S02]  /*1b50*/  FSEL R25, R25, RZ, P0 ;  /* 0x000000ff19197208 */ /* 0x000fe40000000000 */
[----:B------:R-:W-:-:S05]  /*1b60*/  @!P1 SHF.R.S32.HI R3, RZ, 0x1, R3 ;  /* 0x00000001ff039819 */ /* 0x000fca0000011403 */
[----:B------:R-:W-:Y:S02]  /*1b70*/  @!P1 IMAD.IADD R20, R20, 0x1, -R3 ;  /* 0x0000000114149824 */ /* 0x000fe400078e0a03 */
[----:B------:R-:W-:-:S03]  /*1b80*/  @!P1 IMAD R19, R3, 0x100000, R19 ;  /* 0x0010000003139824 */ /* 0x000fc600078e0213 */
[----:B------:R-:W-:Y:S01]  /*1b90*/  @!P1 LEA R21, R20, 0x3ff00000, 0x14 ;  /* 0x3ff0000014159811 */ /* 0x000fe200078ea0ff */
[----:B------:R-:W-:-:S06]  /*1ba0*/  @!P1 IMAD.MOV.U32 R20, RZ, RZ, RZ ;  /* 0x000000ffff149224 */ /* 0x000fcc00078e00ff */
[----:B------:R-:W-:-:S11]  /*1bb0*/  @!P1 DMUL R24, R18, R20 ;  /* 0x0000001412189228 */ /* 0x000fd60000000000 */
.L_x_29:
[----:B------:R-:W-:Y:S01]  /*1bc0*/  DFMA R22, R22, R24, R24 ;  /* 0x000000181616722b */ /* 0x000fe20000000018 */
[----:B------:R-:W-:Y:S01]  /*1bd0*/  IMAD.MOV.U32 R18, RZ, RZ, R2 ;  /* 0x000000ffff127224 */ /* 0x000fe200078e0002 */
[----:B------:R-:W-:Y:S01]  /*1be0*/  DSETP.NEU.AND P0, PT, |R24|, +INF , PT ;  /* 0x7ff000001800742a */ /* 0x000fe20003f0d200 */
[----:B------:R-:W-:-:S07]  /*1bf0*/  IMAD.MOV.U32 R19, RZ, RZ, 0x0 ;  /* 0x00000000ff137424 */ /* 0x000fce00078e00ff */
[----:B------:R-:W-:Y:S02]  /*1c00*/  FSEL R3, R24, R22, !P0 ;  /* 0x0000001618037208 */ /* 0x000fe40004000000 */
[----:B------:R-:W-:Y:S01]  /*1c10*/  FSEL R22, R25, R23, !P0 ;  /* 0x0000001719167208 */ /* 0x000fe20004000000 */
[----:B------:R-:W-:Y:S06]  /*1c20*/  RET.REL.NODEC R18 `(_Z24checkDistanceAboveThreshPidiiPPdS1_) ;  /* 0xffffffe012f47950 */ /* 0x000fec0003c3ffff */
.L_x_30:
[----:B------:R-:W-:-:S00]  /*1c30*/  BRA `(.L_x_30) ;  /* 0xfffffffc00fc7947 */ /* 0x000fc0000383ffff */
[----:B------:R-:W-:-:S00]  /*1c40*/  NOP ;  /* 0x0000000000007918 */ /* 0x000fc00000000000 */
        /* <DEDUP_REMOVED lines=11> */
.L_x_84:


//--------------------- .text._Z18divideAcrossLabelsPPdPi --------------------------
	.section	.text._Z18divideAcrossLabelsPPdPi,"ax",@progbits
	.align	128
        .global         _Z18divideAcrossLabelsPPdPi
        .type           _Z18divideAcrossLabelsPPdPi,@function
        .size           _Z18divideAcrossLabelsPPdPi,(.L_x_85 - _Z18divideAcrossLabelsPPdPi)
        .other          _Z18divideAcrossLabelsPPdPi,@"STO_CUDA_ENTRY STV_DEFAULT"
_Z18divideAcrossLabelsPPdPi:
.text._Z18divideAcrossLabelsPPdPi:
[----:B------:R-:W-:Y:S01]  /*0000*/  LDC R1, c[0x0][0x37c] ;  /* 0x0000df00ff017b82 */ /* 0x000fe20000000800 */
[----:B------:R-:W0:Y:S07]  /*0010*/  S2R R5, SR_CTAID.X ;  /* 0x0000000000057919 */ /* 0x000e2e0000002500 */
[----:B------:R-:W0:Y:S01]  /*0020*/  LDC.64 R2, c[0x0][0x380] ;  /* 0x0000e000ff027b82 */ /* 0x000e220000000a00 */
[----:B------:R-:W1:Y:S07]  /*0030*/  LDCU.64 UR4, c[0x0][0x358] ;  /* 0x00006b00ff0477ac */ /* 0x000e6e0008000a00 */
[----:B------:R-:W2:Y:S01]  /*0040*/  LDC.64 R10, c[0x0][0x388] ;  /* 0x0000e200ff0a7b82 */ /* 0x000ea20000000a00 */
[----:B0-----:R-:W-:-:S06]  /*0050*/  IMAD.WIDE.U32 R2, R5, 0x8, R2 ;  /* 0x0000000805027825 */ /* 0x001fcc00078e0002 */
[----:B-1----:R-:W3:Y:S01]  /*0060*/  LDG.E.64 R2, desc[UR4][R2.64] ;  /* 0x0000000402027981 */ /* 0x002ee2000c1e1b00 */
[----:B--2---:R-:W-:-:S05]  /*0070*/  IMAD.WIDE.U32 R10, R5, 0x4, R10 ;  /* 0x00000004050a7825 */ /* 0x004fca00078e000a */
[----:B------:R-:W2:Y:S01]  /*0080*/  LDG.E R6, desc[UR4][R10.64] ;  /* 0x000000040a067981 */ /* 0x000ea2000c1e1900 */
[----:B------:R-:W3:Y:S01]  /*0090*/  S2R R5, SR_TID.X ;  /* 0x0000000000057919 */ /* 0x000ee20000002100 */
[----:B------:R-:W-:Y:S02]  /*00a0*/  IMAD.MOV.U32 R12, RZ, RZ, 0x1 ;  /* 0x00000001ff0c7424 */ /* 0x000fe400078e00ff */
[----:B---3--:R-:W-:-:S05]  /*00b0*/  IMAD.WIDE.U32 R4, R5, 0x8, R2 ;  /* 0x0000000805047825 */ /* 0x008fca00078e0002 */
[----:B------:R-:W3:Y:S01]  /*00c0*/  LDG.E.64 R8, desc[UR4][R4.64] ;  /* 0x0000000404087981 */ /* 0x000ee2000c1e1b00 */
[----:B--2---:R-:W0:Y:S01]  /*00d0*/  I2F.F64 R6, R6 ;  /* 0x0000000600067312 */ /* 0x004e220000201c00 */
[----:B------:R-:W-:Y:S07]  /*00e0*/  BSSY.RECONVERGENT B0, `(.L_x_31) ;  /* 0x0000012000007945 */ /* 0x000fee0003800200 */
[----:B0-----:R-:W0:Y:S02]  /*00f0*/  MUFU.RCP64H R13, R7 ;  /* 0x00000007000d7308 */ /* 0x001e240000001800 */
[----:B0-----:R-:W-:-:S08]  /*0100*/  DFMA R14, -R6, R12, 1 ;  /* 0x3ff00000060e742b */ /* 0x001fd0000000010c */
[----:B------:R-:W-:-:S08]  /*0110*/  DFMA R14, R14, R14, R14 ;  /* 0x0000000e0e0e722b */ /* 0x000fd0000000000e */
[----:B------:R-:W-:-:S08]  /*0120*/  DFMA R14, R12, R14, R12 ;  /* 0x0000000e0c0e722b */ /* 0x000fd0000000000c */
[----:B------:R-:W-:-:S08]  /*0130*/  DFMA R2, -R6, R14, 1 ;  /* 0x3ff000000602742b */ /* 0x000fd0000000010e */
[----:B------:R-:W-:-:S08]  /*0140*/  DFMA R2, R14, R2, R14 ;  /* 0x000000020e02722b */ /* 0x000fd0000000000e */
[----:B---3--:R-:W-:Y:S01]  /*0150*/  DMUL R10, R8, R2 ;  /* 0x00000002080a7228 */ /* 0x008fe20000000000 */
[----:B------:R-:W-:-:S07]  /*0160*/  FSETP.GEU.AND P1, PT, |R9|, 6.5827683646048100446e-37, PT ;  /* 0x036000000900780b */ /* 0x000fce0003f2e200 */
[----:B------:R-:W-:-:S08]  /*0170*/  DFMA R12, -R6, R10, R8 ;  /* 0x0000000a060c722b */ /* 0x000fd00000000108 */
[----:B------:R-:W-:-:S10]  /*0180*/  DFMA R2, R2, R12, R10 ;  /* 0x0000000c0202722b */ /* 0x000fd4000000000a */
[----:B------:R-:W-:-:S05]  /*0190*/  FFMA R0, RZ, R7, R3 ;  /* 0x00000007ff007223 */ /* 0x000fca0000000003 */
[----:B------:R-:W-:-:S13]  /*01a0*/  FSETP.GT.AND P0, PT, |R0|, 1.469367938527859385e-39, PT ;  /* 0x001000000000780b */ /* 0x000fda0003f04200 */
[----:B------:R-:W-:Y:S05]  /*01b0*/  @P0 BRA P1, `(.L_x_32) ;  /* 0x0000000000100947 */ /* 0x000fea0000800000 */
[----:B------:R-:W-:-:S07]  /*01c0*/  MOV R0, 0x1e0 ;  /* 0x000001e000007802 */ /* 0x000fce0000000f00 */
[----:B------:R-:W-:Y:S05]  /*01d0*/  CALL.REL.NOINC `($__internal_1_$__cuda_sm20_div_rn_f64_full) ;  /* 0x0000000000147944 */ /* 0x000fea0003c00000 */
[----:B------:R-:W-:Y:S02]  /*01e0*/  IMAD.MOV.U32 R2, RZ, RZ, R12 ;  /* 0x000000ffff027224 */ /* 0x000fe400078e000c */
[----:B------:R-:W-:-:S07]  /*01f0*/  IMAD.MOV.U32 R3, RZ, RZ, R13 ;  /* 0x000000ffff037224 */ /* 0x000fce00078e000d */
.L_x_32:
[----:B------:R-:W-:Y:S05]  /*0200*/  BSYNC.RECONVERGENT B0 ;  /* 0x0000000000007941 */ /* 0x000fea0003800200 */
.L_x_31:
[----:B------:R-:W-:Y:S01]  /*0210*/  STG.E.64 desc[UR4][R4.64], R2 ;  /* 0x0000000204007986 */ /* 0x000fe2000c101b04 */
[----:B------:R-:W-:Y:S05]  /*0220*/  EXIT ;  /* 0x000000000000794d */ /* 0x000fea0003800000 */
        .weak           $__internal_1_$__cuda_sm20_div_rn_f64_full
        .type           $__internal_1_$__cuda_sm20_div_rn_f64_full,@function
        .size           $__internal_1_$__cuda_sm20_div_rn_f64_full,(.L_x_85 - $__internal_1_$__cuda_sm20_div_rn_f64_full)
$__internal_1_$__cuda_sm20_div_rn_f64_full:
[C---:B------:R-:W-:Y:S01]  /*0230*/  FSETP.GEU.AND P0, PT, |R7|.reuse, 1.469367938527859385e-39, PT ;  /* 0x001000000700780b */ /* 0x040fe20003f0e200 */
[----:B------:R-:W-:Y:S01]  /*0240*/  IMAD.MOV.U32 R16, RZ, RZ, 0x1 ;  /* 0x00000001ff107424 */ /* 0x000fe200078e00ff */
[----:B------:R-:W-:Y:S01]  /*0250*/  LOP3.LUT R2, R7, 0x800fffff, RZ, 0xc0, !PT ;  /* 0x800fffff07027812 */ /* 0x000fe200078ec0ff */
[----:B------:R-:W-:Y:S01]  /*0260*/  BSSY.RECONVERGENT B1, `(.L_x_33) ;  /* 0x0000055000017945 */ /* 0x000fe20003800200 */
[C---:B------:R-:W-:Y:S02]  /*0270*/  FSETP.GEU.AND P2, PT, |R9|.reuse, 1.469367938527859385e-39, PT ;  /* 0x001000000900780b */ /* 0x040fe40003f4e200 */
[----:B------:R-:W-:Y:S01]  /*0280*/  LOP3.LUT R3, R2, 0x3ff00000, RZ, 0xfc, !PT ;  /* 0x3ff0000002037812 */ /* 0x000fe200078efcff */
[----:B------:R-:W-:Y:S01]  /*0290*/  IMAD.MOV.U32 R2, RZ, RZ, R6 ;  /* 0x000000ffff027224 */ /* 0x000fe200078e0006 */
[----:B------:R-:W-:Y:S02]  /*02a0*/  LOP3.LUT R12, R9, 0x7ff00000, RZ, 0xc0, !PT ;  /* 0x7ff00000090c7812 */ /* 0x000fe400078ec0ff */
[----:B------:R-:W-:-:S03]  /*02b0*/  LOP3.LUT R15, R7, 0x7ff00000, RZ, 0xc0, !PT ;  /* 0x7ff00000070f7812 */ /* 0x000fc600078ec0ff */
[----:B------:R-:W-:Y:S01]  /*02c0*/  @!P0 DMUL R2, R6, 8.98846567431157953865e+307 ;  /* 0x7fe0000006028828 */ /* 0x000fe20000000000 */
[----:B------:R-:W-:-:S03]  /*02d0*/  ISETP.GE.U32.AND P1, PT, R12, R15, PT ;  /* 0x0000000f0c00720c */ /* 0x000fc60003f26070 */
[----:B------:R-:W-:Y:S01]  /*02e0*/  @!P2 LOP3.LUT R13, R7, 0x7ff00000, RZ, 0xc0, !PT ;  /* 0x7ff00000070da812 */ /* 0x000fe200078ec0ff */
[----:B------:R-:W-:Y:S01]  /*02f0*/  @!P2 IMAD.MOV.U32 R18, RZ, RZ, RZ ;  /* 0x000000ffff12a224 */ /* 0x000fe200078e00ff */
[----:B------:R-:W0:Y:S02]  /*0300*/  MUFU.RCP64H R17, R3 ;  /* 0x0000000300117308 */ /* 0x000e240000001800 */
[----:B------:R-:W-:Y:S01]  /*0310*/  @!P2 ISETP.GE.U32.AND P3, PT, R12, R13, PT ;  /* 0x0000000d0c00a20c */ /* 0x000fe20003f66070 */
[----:B------:R-:W-:-:S05]  /*0320*/  IMAD.MOV.U32 R13, RZ, RZ, 0x1ca00000 ;  /* 0x1ca00000ff0d7424 */ /* 0x000fca00078e00ff */
[----:B------:R-:W-:-:S04]  /*0330*/  @!P2 SEL R19, R13, 0x63400000, !P3 ;  /* 0x634000000d13a807 */ /* 0x000fc80005800000 */
[----:B------:R-:W-:-:S04]  /*0340*/  @!P2 LOP3.LUT R19, R19, 0x80000000, R9, 0xf8, !PT ;  /* 0x800000001313a812 */ /* 0x000fc800078ef809 */
[----:B------:R-:W-:Y:S01]  /*0350*/  @!P2 LOP3.LUT R19, R19, 0x100000, RZ, 0xfc, !PT ;  /* 0x001000001313a812 */ /* 0x000fe200078efcff */
[----:B0-----:R-:W-:-:S08]  /*0360*/  DFMA R10, R16, -R2, 1 ;  /* 0x3ff00000100a742b */ /* 0x001fd00000000802 */
[----:B------:R-:W-:-:S08]  /*0370*/  DFMA R10, R10, R10, R10 ;  /* 0x0000000a0a0a722b */ /* 0x000fd0000000000a */
[----:B------:R-:W-:Y:S01]  /*0380*/  DFMA R16, R16, R10, R16 ;  /* 0x0000000a1010722b */ /* 0x000fe20000000010 */
[----:B------:R-:W-:Y:S01]  /*0390*/  SEL R11, R13, 0x63400000, !P1 ;  /* 0x634000000d0b7807 */ /* 0x000fe20004800000 */
[----:B------:R-:W-:-:S03]  /*03a0*/  IMAD.MOV.U32 R10, RZ, RZ, R8 ;  /* 0x000000ffff0a7224 */ /* 0x000fc600078e0008 */
[----:B------:R-:W-:-:S03]  /*03b0*/  LOP3.LUT R11, R11, 0x800fffff, R9, 0xf8, !PT ;  /* 0x800fffff0b0b7812 */ /* 0x000fc600078ef809 */
[----:B------:R-:W-:-:S03]  /*03c0*/  DFMA R20, R16, -R2, 1 ;  /* 0x3ff000001014742b */ /* 0x000fc60000000802 */
[----:B------:R-:W-:-:S05]  /*03d0*/  @!P2 DFMA R10, R10, 2, -R18 ;  /* 0x400000000a0aa82b */ /* 0x000fca0000000812 */
[----:B------:R-:W-:Y:S01]  /*03e0*/  DFMA R16, R16, R20, R16 ;  /* 0x000000141010722b */ /* 0x000fe20000000010 */
[----:B------:R-:W-:Y:S02]  /*03f0*/  IMAD.MOV.U32 R21, RZ, RZ, R12 ;  /* 0x000000ffff157224 */ /* 0x000fe400078e000c */
[----:B------:R-:W-:Y:S01]  /*0400*/  IMAD.MOV.U32 R20, RZ, RZ, R15 ;  /* 0x000000ffff147224 */ /* 0x000fe200078e000f */
[----:B------:R-:W-:Y:S02]  /*0410*/  @!P0 LOP3.LUT R20, R3, 0x7ff00000, RZ, 0xc0, !PT ;  /* 0x7ff0000003148812 */ /* 0x000fe400078ec0ff */
[----:B------:R-:W-:Y:S02]  /*0420*/  @!P2 LOP3.LUT R21, R11, 0x7ff00000, RZ, 0xc0, !PT ;  /* 0x7ff000000b15a812 */ /* 0x000fe400078ec0ff */
[----:B------:R-:W-:Y:S01]  /*0430*/  DMUL R18, R16, R10 ;  /* 0x0000000a10127228 */ /* 0x000fe20000000000 */
[----:B------:R-:W-:Y:S02]  /*0440*/  VIADD R23, R20, 0xffffffff ;  /* 0xffffffff14177836 */ /* 0x000fe40000000000 */
[----:B------:R-:W-:-:S05]  /*0450*/  VIADD R22, R21, 0xffffffff ;  /* 0xffffffff15167836 */ /* 0x000fca0000000000 */
[----:B------:R-:W-:Y:S01]  /*0460*/  DFMA R14, R18, -R2, R10 ;  /* 0x80000002120e722b */ /* 0x000fe2000000000a */
[----:B------:R-:W-:-:S04]  /*0470*/  ISETP.GT.U32.AND P0, PT, R22, 0x7feffffe, PT ;  /* 0x7feffffe1600780c */ /* 0x000fc80003f04070 */
[----:B------:R-:W-:-:S03]  /*0480*/  ISETP.GT.U32.OR P0, PT, R23, 0x7feffffe, P0 ;  /* 0x7feffffe1700780c */ /* 0x000fc60000704470 */
[----:B------:R-:W-:-:S10]  /*0490*/  DFMA R14, R16, R14, R18 ;  /* 0x0000000e100e722b */ /* 0x000fd40000000012 */
[----:B------:R-:W-:Y:S05]  /*04a0*/  @P0 BRA `(.L_x_34) ;  /* 0x00000000006c0947 */ /* 0x000fea0003800000 */
[----:B------:R-:W-:-:S04]  /*04b0*/  LOP3.LUT R9, R7, 0x7ff00000, RZ, 0xc0, !PT ;  /* 0x7ff0000007097812 */ /* 0x000fc800078ec0ff */
[CC--:B------:R-:W-:Y:S02]  /*04c0*/  VIADDMNMX R8, R12.reuse, -R9.reuse, 0xb9600000, !PT ;  /* 0xb96000000c087446 */ /* 0x0c0fe40007800909 */
[----:B------:R-:W-:Y:S02]  /*04d0*/  ISETP.GE.U32.AND P0, PT, R12, R9, PT ;  /* 0x000000090c00720c */ /* 0x000fe40003f06070 */
[----:B------:R-:W-:Y:S02]  /*04e0*/  VIMNMX R8, PT, PT, R8, 0x46a00000, PT ;  /* 0x46a0000008087848 */ /* 0x000fe40003fe0100 */
[----:B------:R-:W-:-:S05]  /*04f0*/  SEL R13, R13, 0x63400000, !P0 ;  /* 0x634000000d0d7807 */ /* 0x000fca0004000000 */
[----:B------:R-:W-:Y:S02]  /*0500*/  IMAD.IADD R16, R8, 0x1, -R13 ;  /* 0x0000000108107824 */ /* 0x000fe400078e0a0d */
[----:B------:R-:W-:Y:S02]  /*0510*/  IMAD.MOV.U32 R8, RZ, RZ, RZ ;  /* 0x000000ffff087224 */ /* 0x000fe400078e00ff */
[----:B------:R-:W-:-:S06]  /*0520*/  VIADD R9, R16, 0x7fe00000 ;  /* 0x7fe0000010097836 */ /* 0x000fcc0000000000 */
[----:B------:R-:W-:-:S10]  /*0530*/  DMUL R12, R14, R8 ;  /* 0x000000080e0c7228 */ /* 0x000fd40000000000 */
[----:B------:R-:W-:-:S13]  /*0540*/  FSETP.GTU.AND P0, PT, |R13|, 1.469367938527859385e-39, PT ;  /* 0x001000000d00780b */ /* 0x000fda0003f0c200 */
[----:B------:R-:W-:Y:S05]  /*0550*/  @P0 BRA `(.L_x_35) ;  /* 0x0000000000940947 */ /* 0x000fea0003800000 */
[----:B------:R-:W-:Y:S01]  /*0560*/  DFMA R2, R14, -R2, R10 ;  /* 0x800000020e02722b */ /* 0x000fe2000000000a */
[----:B------:R-:W-:-:S09]  /*0570*/  IMAD.MOV.U32 R8, RZ, RZ, RZ ;  /* 0x000000ffff087224 */ /* 0x000fd200078e00ff */
[C---:B------:R-:W-:Y:S02]  /*0580*/  FSETP.NEU.AND P0, PT, R3.reuse, RZ, PT ;  /* 0x000000ff0300720b */ /* 0x040fe40003f0d000 */
[----:B------:R-:W-:-:S04]  /*0590*/  LOP3.LUT R7, R3, 0x80000000, R7, 0x48, !PT ;  /* 0x8000000003077812 */ /* 0x000fc800078e4807 */
[----:B------:R-:W-:-:S07]  /*05a0*/  LOP3.LUT R9, R7, R9, RZ, 0xfc, !PT ;  /* 0x0000000907097212 */ /* 0x000fce00078efcff */
[----:B------:R-:W-:Y:S05]  /*05b0*/  @!P0 BRA `(.L_x_35) ;  /* 0x00000000007c8947 */ /* 0x000fea0003800000 */
[----:B------:R-:W-:Y:S01]  /*05c0*/  IMAD.MOV R3, RZ, RZ, -R16 ;  /* 0x000000ffff037224 */ /* 0x000fe200078e0a10 */
[----:B------:R-:W-:Y:S01]  /*05d0*/  DMUL.RP R8, R14, R8 ;  /* 0x000000080e087228 */ /* 0x000fe20000008000 */
[----:B------:R-:W-:-:S06]  /*05e0*/  IMAD.MOV.U32 R2, RZ, RZ, RZ ;  /* 0x000000ffff027224 */ /* 0x000fcc00078e00ff */
[----:B------:R-:W-:-:S03]  /*05f0*/  DFMA R2, R12, -R2, R14 ;  /* 0x800000020c02722b */ /* 0x000fc6000000000e */
[----:B------:R-:W-:-:S03]  /*0600*/  LOP3.LUT R7, R9, R7, RZ, 0x3c, !PT ;  /* 0x0000000709077212 */ /* 0x000fc600078e3cff */
[----:B------:R-:W-:-:S04]  /*0610*/  IADD3 R2, PT, PT, -R16, -0x43300000, RZ ;  /* 0xbcd0000010027810 */ /* 0x000fc80007ffe1ff */
[----:B------:R-:W-:-:S04]  /*0620*/  FSETP.NEU.AND P0, PT, |R3|, R2, PT ;  /* 0x000000020300720b */ /* 0x000fc80003f0d200 */
[----:B------:R-:W-:Y:S02]  /*0630*/  FSEL R12, R8, R12, !P0 ;  /* 0x0000000c080c7208 */ /* 0x000fe40004000000 */
[----:B------:R-:W-:Y:S01]  /*0640*/  FSEL R13, R7, R13, !P0 ;  /* 0x0000000d070d7208 */ /* 0x000fe20004000000 */
[----:B------:R-:W-:Y:S06]  /*0650*/  BRA `(.L_x_35) ;  /* 0x0000000000547947 */ /* 0x000fec0003800000 */
.L_x_34:
[----:B------:R-:W-:-:S14]  /*0660*/  DSETP.NAN.AND P0, PT, R8, R8, PT ;  /* 0x000000080800722a */ /* 0x000fdc0003f08000 */
[----:B------:R-:W-:Y:S05]  /*0670*/  @P0 BRA `(.L_x_36) ;  /* 0x0000000000440947 */ /* 0x000fea0003800000 */
[----:B------:R-:W-:-:S14]  /*0680*/  DSETP.NAN.AND P0, PT, R6, R6, PT ;  /* 0x000000060600722a */ /* 0x000fdc0003f08000 */
[----:B------:R-:W-:Y:S05]  /*0690*/  @P0 BRA `(.L_x_37) ;  /* 0x0000000000300947 */ /* 0x000fea0003800000 */
[----:B------:R-:W-:Y:S01]  /*06a0*/  ISETP.NE.AND P0, PT, R21, R20, PT ;  /* 0x000000141500720c */ /* 0x000fe20003f05270 */
[----:B------:R-:W-:Y:S02]  /*06b0*/  IMAD.MOV.U32 R12, RZ, RZ, 0x0 ;  /* 0x00000000ff0c7424 */ /* 0x000fe400078e00ff */
[----:B------:R-:W-:-:S10]  /*06c0*/  IMAD.MOV.U32 R13, RZ, RZ, -0x80000 ;  /* 0xfff80000ff0d7424 */ /* 0x000fd400078e00ff */
[----:B------:R-:W-:Y:S05]  /*06d0*/  @!P0 BRA `(.L_x_35) ;  /* 0x0000000000348947 */ /* 0x000fea0003800000 */
[----:B------:R-:W-:Y:S02]  /*06e0*/  ISETP.NE.AND P0, PT, R21, 0x7ff00000, PT ;  /* 0x7ff000001500780c */ /* 0x000fe40003f05270 */
[----:B------:R-:W-:Y:S02]  /*06f0*/  LOP3.LUT R13, R9, 0x80000000, R7, 0x48, !PT ;  /* 0x80000000090d7812 */ /* 0x000fe400078e4807 */
[----:B------:R-:W-:-:S13]  /*0700*/  ISETP.EQ.OR P0, PT, R20, RZ, !P0 ;  /* 0x000000ff1400720c */ /* 0x000fda0004702670 */
[----:B------:R-:W-:Y:S01]  /*0710*/  @P0 LOP3.LUT R2, R13, 0x7ff00000, RZ, 0xfc, !PT ;  /* 0x7ff000000d020812 */ /* 0x000fe200078efcff */
[----:B------:R-:W-:Y:S02]  /*0720*/  @!P0 IMAD.MOV.U32 R12, RZ, RZ, RZ ;  /* 0x000000ffff0c8224 */ /* 0x000fe400078e00ff */
[----:B------:R-:W-:Y:S02]  /*0730*/  @P0 IMAD.MOV.U32 R12, RZ, RZ, RZ ;  /* 0x000000ffff0c0224 */ /* 0x000fe400078e00ff */
[----:B------:R-:W-:Y:S01]  /*0740*/  @P0 IMAD.MOV.U32 R13, RZ, RZ, R2 ;  /* 0x000000ffff0d0224 */ /* 0x000fe200078e0002 */
[----:B------:R-:W-:Y:S06]  /*0750*/  BRA `(.L_x_35) ;  /* 0x0000000000147947 */ /* 0x000fec0003800000 */
.L_x_37:
[----:B------:R-:W-:Y:S01]  /*0760*/  LOP3.LUT R13, R7, 0x80000, RZ, 0xfc, !PT ;  /* 0x00080000070d7812 */ /* 0x000fe200078efcff */
[----:B------:R-:W-:Y:S01]  /*0770*/  IMAD.MOV.U32 R12, RZ, RZ, R6 ;  /* 0x000000ffff0c7224 */ /* 0x000fe200078e0006 */
[----:B------:R-:W-:Y:S06]  /*0780*/  BRA `(.L_x_35) ;  /* 0x0000000000087947 */ /* 0x000fec0003800000 */
.L_x_36:
[----:B------:R-:W-:Y:S01]  /*0790*/  LOP3.LUT R13, R9, 0x80000, RZ, 0xfc, !PT ;  /* 0x00080000090d7812 */ /* 0x000fe200078efcff */
[----:B------:R-:W-:-:S07]  /*07a0*/  IMAD.MOV.U32 R12, RZ, RZ, R8 ;  /* 0x000000ffff0c7224 */ /* 0x000fce00078e0008 */
.L_x_35:
[----:B------:R-:W-:Y:S05]  /*07b0*/  BSYNC.RECONVERGENT B1 ;  /* 0x0000000000017941 */ /* 0x000fea0003800200 */
.L_x_33:
[----:B------:R-:W-:Y:S02]  /*07c0*/  IMAD.MOV.U32 R2, RZ, RZ, R0 ;  /* 0x000000ffff027224 */ /* 0x000fe400078e0000 */
[----:B------:R-:W-:-:S04]  /*07d0*/  IMAD.MOV.U32 R3, RZ, RZ, 0x0 ;  /* 0x00000000ff037424 */ /* 0x000fc800078e00ff */
[----:B------:R-:W-:Y:S05]  /*07e0*/  RET.REL.NODEC R2 `(_Z18divideAcrossLabelsPPdPi) ;  /* 0xfffffff802047950 */ /* 0x000fea0003c3ffff */
.L_x_38:
        /* <DEDUP_REMOVED lines=9> */
.L_x_85:


//--------------------- .text._Z13sumLabelFreqsPiS_i --------------------------
	.section	.text._Z13sumLabelFreqsPiS_i,"ax",@progbits
	.align	128
        .global         _Z13sumLabelFreqsPiS_i
        .type           _Z13sumLabelFreqsPiS_i,@function
        .size           _Z13sumLabelFreqsPiS_i,(.L_x_90 - _Z13sumLabelFreqsPiS_i)
        .other          _Z13sumLabelFreqsPiS_i,@"STO_CUDA_ENTRY STV_DEFAULT"
_Z13sumLabelFreqsPiS_i:
.text._Z13sumLabelFreqsPiS_i:
        /* <DEDUP_REMOVED lines=8> */
[----:B------:R-:W0:Y:S01]  /*0080*/  LDC.64 R2, c[0x0][0x380] ;  /* 0x0000e000ff027b82 */ /* 0x000e220000000a00 */
[----:B------:R-:W1:Y:S01]  /*0090*/  LDCU.64 UR4, c[0x0][0x358] ;  /* 0x00006b00ff0477ac */ /* 0x000e620008000a00 */
[----:B0-----:R-:W-:-:S06]  /*00a0*/  IMAD.WIDE R2, R5, 0x4, R2 ;  /* 0x0000000405027825 */ /* 0x001fcc00078e0202 */
[----:B------:R-:W0:Y:S01]  /*00b0*/  LDC.64 R4, c[0x0][0x388] ;  /* 0x0000e200ff047b82 */ /* 0x000e220000000a00 */
[----:B-1----:R-:W0:Y:S01]  /*00c0*/  LDG.E R3, desc[UR4][R2.64] ;  /* 0x0000000402037981 */ /* 0x002e22000c1e1900 */
[----:B------:R-:W-:Y:S02]  /*00d0*/  HFMA2 R7, -RZ, RZ, 0, 5.9604644775390625e-08 ;  /* 0x00000001ff077431 */ /* 0x000fe400000001ff */
[----:B0-----:R-:W-:-:S05]  /*00e0*/  IMAD.WIDE R4, R3, 0x4, R4 ;  /* 0x0000000403047825 */ /* 0x001fca00078e0204 */
[----:B------:R-:W-:Y:S01]  /*00f0*/  REDG.E.ADD.STRONG.GPU desc[UR4][R4.64], R7 ;  /* 0x000000070400798e */ /* 0x000fe2000c12e104 */
[----:B------:R-:W-:Y:S05]  /*0100*/  EXIT ;  /* 0x000000000000794d */ /* 0x000fea0003800000 */
.L_x_39:
        /* <DEDUP_REMOVED lines=15> */
.L_x_90:


//--------------------- .text._Z21sumPointsAcrossLabelsPiPPdS1_ --------------------------
	.section	.text._Z21sumPointsAcrossLabelsPiPPdS1_,"ax",@progbits
	.align	128
        .global         _Z21sumPointsAcrossLabelsPiPPdS1_
        .type           _Z21sumPointsAcrossLabelsPiPPdS1_,@function
        .size           _Z21sumPointsAcrossLabelsPiPPdS1_,(.L_x_91 - _Z21sumPointsAcrossLabelsPiPPdS1_)
        .other          _Z21sumPointsAcrossLabelsPiPPdS1_,@"STO_CUDA_ENTRY STV_DEFAULT"
_Z21sumPointsAcrossLabelsPiPPdS1_:
.text._Z21sumPointsAcrossLabelsPiPPdS1_:
[----:B------:R-:W-:Y:S01]  /*0000*/  LDC R1, c[0x0][0x37c] ;  /* 0x0000df00ff017b82 */ /* 0x000fe20000000800 */
[----:B------:R-:W0:Y:S07]  /*0010*/  S2R R7, SR_CTAID.X ;  /* 0x0000000000077919 */ /* 0x000e2e0000002500 */
[----:B------:R-:W0:Y:S01]  /*0020*/  LDC.64 R2, c[0x0][0x380] ;  /* 0x0000e000ff027b82 */ /* 0x000e220000000a00 */
[----:B------:R-:W1:Y:S07]  /*0030*/  LDCU.64 UR4, c[0x0][0x358] ;  /* 0x00006b00ff0477ac */ /* 0x000e6e0008000a00 */
[----:B------:R-:W2:Y:S08]  /*0040*/  LDC.64 R8, c[0x0][0x390] ;  /* 0x0000e400ff087b82 */ /* 0x000eb00000000a00 */
[----:B------:R-:W3:Y:S01]  /*0050*/  LDC.64 R4, c[0x0][0x388] ;  /* 0x0000e200ff047b82 */ /* 0x000ee20000000a00 */
[----:B0-----:R-:W-:-:S06]  /*0060*/  IMAD.WIDE.U32 R2, R7, 0x4, R2 ;  /* 0x0000000407027825 */ /* 0x001fcc00078e0002 */
[----:B-1----:R-:W3:Y:S01]  /*0070*/  LDG.E R3, desc[UR4][R2.64] ;  /* 0x0000000402037981 */ /* 0x002ee2000c1e1900 */
[----:B--2---:R-:W-:-:S06]  /*0080*/  IMAD.WIDE.U32 R8, R7, 0x8, R8 ;  /* 0x0000000807087825 */ /* 0x004fcc00078e0008 */
[----:B------:R-:W2:Y:S01]  /*0090*/  LDG.E.64 R8, desc[UR4][R8.64] ;  /* 0x0000000408087981 */ /* 0x000ea2000c1e1b00 */
[----:B------:R-:W2:Y:S01]  /*00a0*/  S2R R7, SR_TID.X ;  /* 0x0000000000077919 */ /* 0x000ea20000002100 */
[----:B---3--:R-:W-:-:S06]  /*00b0*/  IMAD.WIDE R4, R3, 0x8, R4 ;  /* 0x0000000803047825 */ /* 0x008fcc00078e0204 */
[----:B------:R-:W3:Y:S01]  /*00c0*/  LDG.E.64 R4, desc[UR4][R4.64] ;  /* 0x0000000404047981 */ /* 0x000ee2000c1e1b00 */
[----:B--2---:R-:W-:-:S06]  /*00d0*/  IMAD.WIDE.U32 R10, R7, 0x8, R8 ;  /* 0x00000008070a7825 */ /* 0x004fcc00078e0008 */
[----:B------:R-:W5:Y:S01]  /*00e0*/  LD.E.64 R10, desc[UR4][R10.64] ;  /* 0x000000040a0a7980 */ /* 0x000f62000c101b00 */
[----:B---3--:R-:W-:-:S05]  /*00f0*/  IMAD.WIDE.U32 R6, R7, 0x8, R4 ;  /* 0x0000000807067825 */ /* 0x008fca00078e0004 */
[----:B------:R0:W5:Y:S02]  /*0100*/  LD.E.64 R12, desc[UR4][R6.64] ;  /* 0x00000004060c7980 */ /* 0x000164000c101b00 */
.L_x_42:
[----:B-----5:R-:W-:Y:S01]  /*0110*/  DADD R14, R10, R12 ;  /* 0x000000000a0e7229 */ /* 0x020fe2000000000c */
[----:B------:R-:W-:Y:S06]  /*0120*/  YIELD ;  /* 0x0000000000007946 */ /* 0x000fec0003800000 */
[----:B-1----:R1:W2:Y:S01]  /*0130*/  ATOM.E.CAS.64.STRONG.GPU P0, R2, [R6], R12, R14 ;  /* 0x0000000c0602738b */ /* 0x0022a2000010e50e */
[----:B------:R-:W-:Y:S01]  /*0140*/  BSSY.RECONVERGENT B0, `(.L_x_40) ;  /* 0x000000a000007945 */ /* 0x000fe20003800200 */
[----:B--2---:R-:W-:Y:S02]  /*0150*/  IMAD.MOV.U32 R4, RZ, RZ, R2 ;  /* 0x000000ffff047224 */ /* 0x004fe400078e0002 */
[----:B------:R-:W-:Y:S01]  /*0160*/  IMAD.MOV.U32 R5, RZ, RZ, R3 ;  /* 0x000000ffff057224 */ /* 0x000fe200078e0003 */
[----:B-1----:R-:W-:Y:S06]  /*0170*/  @P0 BRA `(.L_x_41) ;  /* 0x0000000000180947 */ /* 0x002fec0003800000 */
[----:B------:R-:W2:Y:S02]  /*0180*/  LD.E.64 R4, [R6] ;  /* 0x0000000006047980 */ /* 0x000ea40000100b00 */
[----:B--2---:R-:W-:-:S04]  /*0190*/  ISETP.EQ.U32.AND P0, PT, R4, R12, PT ;  /* 0x0000000c0400720c */ /* 0x004fc80003f02070 */
[----:B------:R-:W-:-:S04]  /*01a0*/  ISETP.EQ.U32.AND.EX P0, PT, R5, R13, PT, P0 ;  /* 0x0000000d0500720c */ /* 0x000fc80003f02100 */
[----:B------:R-:W-:Y:S02]  /*01b0*/  SEL R2, R14, R4, P0 ;  /* 0x000000040e027207 */ /* 0x000fe40000000000 */
[----:B------:R-:W-:-:S05]  /*01c0*/  SEL R3, R15, R5, P0 ;  /* 0x000000050f037207 */ /* 0x000fca0000000000 */
[----:B------:R1:W-:Y:S02]  /*01d0*/  ST.E.64 [R6], R2 ;  /* 0x0000000006007385 */ /* 0x0003e40000100b02 */
.L_x_41:
[----:B------:R-:W-:Y:S05]  /*01e0*/  BSYNC.RECONVERGENT B0 ;  /* 0x0000000000007941 */ /* 0x000fea0003800200 */
.L_x_40:
[-C--:B------:R-:W-:Y:S02]  /*01f0*/  ISETP.NE.U32.AND P0, PT, R12, R4.reuse, PT ;  /* 0x000000040c00720c */ /* 0x080fe40003f05070 */
[----:B------:R-:W-:Y:S02]  /*0200*/  MOV R12, R4 ;  /* 0x00000004000c7202 */ /* 0x000fe40000000f00 */
[-C--:B------:R-:W-:Y:S02]  /*0210*/  ISETP.NE.AND.EX P0, PT, R13, R5.reuse, PT, P0 ;  /* 0x000000050d00720c */ /* 0x080fe40003f05300 */
[----:B------:R-:W-:-:S11]  /*0220*/  MOV R13, R5 ;  /* 0x00000005000d7202 */ /* 0x000fd60000000f00 */
[----:B------:R-:W-:Y:S05]  /*0230*/  @P0 BRA `(.L_x_42) ;  /* 0xfffffffc00b40947 */ /* 0x000fea000383ffff */
[----:B------:R-:W-:Y:S05]  /*0240*/  EXIT ;  /* 0x000000000000794d */ /* 0x000fea0003800000 */
.L_x_43:
        /* <DEDUP_REMOVED lines=11> */
.L_x_91:


//--------------------- .text._Z7zeroOutPPd       --------------------------
	.section	.text._Z7zeroOutPPd,"ax",@progbits
	.align	128
        .global         _Z7zeroOutPPd
        .type           _Z7zeroOutPPd,@function
        .size           _Z7zeroOutPPd,(.L_x_92 - _Z7zeroOutPPd)
        .other          _Z7zeroOutPPd,@"STO_CUDA_ENTRY STV_DEFAULT"
_Z7zeroOutPPd:
.text._Z7zeroOutPPd:
[----:B------:R-:W-:Y:S01]  /*0000*/  LDC R1, c[0x0][0x37c] ;  /* 0x0000df00ff017b82 */ /* 0x000fe20000000800 */
[----:B------:R-:W0:Y:S07]  /*0010*/  S2R R5, SR_CTAID.X ;  /* 0x0000000000057919 */ /* 0x000e2e0000002500 */
[----:B------:R-:W0:Y:S01]  /*0020*/  LDC.64 R2, c[0x0][0x380] ;  /* 0x0000e000ff027b82 */ /* 0x000e220000000a00 */
[----:B------:R-:W1:Y:S01]  /*0030*/  LDCU.64 UR4, c[0x0][0x358] ;  /* 0x00006b00ff0477ac */ /* 0x000e620008000a00 */
[----:B0-----:R-:W-:-:S06]  /*0040*/  IMAD.WIDE.U32 R2, R5, 0x8, R2 ;  /* 0x0000000805027825 */ /* 0x001fcc00078e0002 */
[----:B-1----:R-:W2:Y:S01]  /*0050*/  LDG.E.64 R2, desc[UR4][R2.64] ;  /* 0x0000000402027981 */ /* 0x002ea2000c1e1b00 */
[----:B------:R-:W2:Y:S02]  /*0060*/  S2R R5, SR_TID.X ;  /* 0x0000000000057919 */ /* 0x000ea40000002100 */
[----:B--2---:R-:W-:-:S05]  /*0070*/  IMAD.WIDE.U32 R4, R5, 0x8, R2 ;  /* 0x0000000805047825 */ /* 0x004fca00078e0002 */
[----:B------:R-:W-:Y:S01]  /*0080*/  STG.E.64 desc[UR4][R4.64], RZ ;  /* 0x000000ff04007986 */ /* 0x000fe2000c101b04 */
[----:B------:R-:W-:Y:S05]  /*0090*/  EXIT ;  /* 0x000000000000794d */ /* 0x000fea0003800000 */
.L_x_44:
        /* <DEDUP_REMOVED lines=14> */
.L_x_92:


//--------------------- .text._Z12updateLabelsPiPPdii --------------------------
	.section	.text._Z12updateLabelsPiPPdii,"ax",@progbits
	.align	128
        .global         _Z12updateLabelsPiPPdii
        .type           _Z12updateLabelsPiPPdii,@function
        .size           _Z12updateLabelsPiPPdii,(.L_x_93 - _Z12updateLabelsPiPPdii)
        .other          _Z12updateLabelsPiPPdii,@"STO_CUDA_ENTRY STV_DEFAULT"
_Z12updateLabelsPiPPdii:
.text._Z12updateLabelsPiPPdii:
        /* <DEDUP_REMOVED lines=9> */
[----:B------:R-:W-:Y:S01]  /*0090*/  IMAD.MOV.U32 R0, RZ, RZ, -0x1 ;  /* 0xffffffffff007424 */ /* 0x000fe200078e00ff */
[----:B------:R-:W1:Y:S01]  /*00a0*/  LDCU.64 UR8, c[0x0][0x358] ;  /* 0x00006b00ff0877ac */ /* 0x000e620008000a00 */
[----:B0-----:R-:W-:-:S09]  /*00b0*/  UISETP.GE.AND UP0, UPT, UR4, 0x1, UPT ;  /* 0x000000010400788c */ /* 0x001fd2000bf06270 */
[----:B-1----:R-:W-:Y:S05]  /*00c0*/  BRA.U !UP0, `(.L_x_45) ;  /* 0x0000000d08107547 */ /* 0x002fea000b800000 */
[----:B------:R-:W0:Y:S02]  /*00d0*/  LDC.64 R4, c[0x0][0x388] ;  /* 0x0000e200ff047b82 */ /* 0x000e240000000a00 */
[----:B0-----:R-:W-:-:S06]  /*00e0*/  IMAD.WIDE R4, R2, 0x8, R4 ;  /* 0x0000000802047825 */ /* 0x001fcc00078e0204 */
[----:B------:R-:W5:Y:S01]  /*00f0*/  LDG.E.64 R4, desc[UR8][R4.64] ;  /* 0x0000000804047981 */ /* 0x000f62000c1e1b00 */
[----:B------:R-:W-:Y:S01]  /*0100*/  UISETP.GE.U32.AND UP0, UPT, UR4, 0x10, UPT ;  /* 0x000000100400788c */ /* 0x000fe2000bf06070 */
[----:B------:R-:W-:Y:S01]  /*0110*/  IMAD.MOV.U32 R0, RZ, RZ, -0x1 ;  /* 0xffffffffff007424 */ /* 0x000fe200078e00ff */
[----:B------:R-:W-:Y:S01]  /*0120*/  ULOP3.LUT UR5, UR4, 0xf, URZ, 0xc0, !UPT ;  /* 0x0000000f04057892 */ /* 0x000fe2000f8ec0ff */
[----:B------:R-:W-:Y:S02]  /*0130*/  IMAD.MOV.U32 R3, RZ, RZ, RZ ;  /* 0x000000ffff037224 */ /* 0x000fe400078e00ff */
[----:B------:R-:W-:Y:S01]  /*0140*/  IMAD.MOV.U32 R8, RZ, RZ, -0x1 ;  /* 0xffffffffff087424 */ /* 0x000fe200078e00ff */
[----:B------:R-:W-:Y:S01]  /*0150*/  UISETP.NE.AND UP1, UPT, UR5, URZ, UPT ;  /* 0x000000ff0500728c */ /* 0x000fe2000bf25270 */
[----:B------:R-:W-:Y:S02]  /*0160*/  IMAD.MOV.U32 R9, RZ, RZ, 0x7fefffff ;  /* 0x7fefffffff097424 */ /* 0x000fe400078e00ff */
[----:B------:R-:W-:Y:S08]  /*0170*/  BRA.U !UP0, `(.L_x_46) ;  /* 0x0000000508747547 */ /* 0x000ff0000b800000 */
[----:B------:R-:W-:Y:S01]  /*0180*/  ULOP3.LUT UR6, UR4, 0x7ffffff0, URZ, 0xc0, !UPT ;  /* 0x7ffffff004067892 */ /* 0x000fe2000f8ec0ff */
[----:B-----5:R-:W-:Y:S01]  /*0190*/  IADD3 R6, P0, PT, R4, 0x40, RZ ;  /* 0x0000004004067810 */ /* 0x020fe20007f1e0ff */
[----:B------:R-:W-:Y:S02]  /*01a0*/  IMAD.MOV.U32 R0, RZ, RZ, -0x1 ;  /* 0xffffffffff007424 */ /* 0x000fe400078e00ff */
[----:B------:R-:W-:Y:S02]  /*01b0*/  IMAD.MOV.U32 R26, RZ, RZ, RZ ;  /* 0x000000ffff1a7224 */ /* 0x000fe400078e00ff */
[----:B------:R-:W-:Y:S02]  /*01c0*/  IMAD.MOV.U32 R8, RZ, RZ, -0x1 ;  /* 0xffffffffff087424 */ /* 0x000fe400078e00ff */
[----:B------:R-:W-:Y:S02]  /*01d0*/  IMAD.MOV.U32 R9, RZ, RZ, 0x7fefffff ;  /* 0x7fefffffff097424 */ /* 0x000fe400078e00ff */
[----:B------:R-:W-:-:S02]  /*01e0*/  IMAD.X R7, RZ, RZ, R5, P0 ;  /* 0x000000ffff077224 */ /* 0x000fc400000e0605 */
[----:B------:R-:W-:-:S07]  /*01f0*/  IMAD.U32 R3, RZ, RZ, UR6 ;  /* 0x00000006ff037e24 */ /* 0x000fce000f8e00ff */
.L_x_47:
[----:B------:R-:W2:Y:S04]  /*0200*/  LDG.E.64 R10, desc[UR8][R6.64+-0x40] ;  /* 0xffffc008060a7981 */ /* 0x000ea8000c1e1b00 */
[----:B------:R-:W3:Y:S04]  /*0210*/  LDG.E.64 R12, desc[UR8][R6.64+-0x38] ;  /* 0xffffc808060c7981 */ /* 0x000ee8000c1e1b00 */
[----:B------:R-:W4:Y:S04]  /*0220*/  LDG.E.64 R14, desc[UR8][R6.64+-0x30] ;  /* 0xffffd008060e7981 */ /* 0x000f28000c1e1b00 */
[----:B------:R-:W5:Y:S04]  /*0230*/  LDG.E.64 R16, desc[UR8][R6.64+-0x28] ;  /* 0xffffd80806107981 */ /* 0x000f68000c1e1b00 */
[----:B------:R-:W5:Y:S04]  /*0240*/  LDG.E.64 R18, desc[UR8][R6.64+-0x20] ;  /* 0xffffe00806127981 */ /* 0x000f68000c1e1b00 */
[----:B------:R-:W5:Y:S04]  /*0250*/  LDG.E.64 R22, desc[UR8][R6.64+-0x18] ;  /* 0xffffe80806167981 */ /* 0x000f68000c1e1b00 */
[----:B------:R-:W5:Y:S04]  /*0260*/  LDG.E.64 R20, desc[UR8][R6.64+-0x10] ;  /* 0xfffff00806147981 */ /* 0x000f68000c1e1b00 */
[----:B------:R-:W5:Y:S01]  /*0270*/  LDG.E.64 R24, desc[UR8][R6.64+-0x8] ;  /* 0xfffff80806187981 */ /* 0x000f62000c1e1b00 */
[----:B--2---:R-:W-:-:S06]  /*0280*/  DSETP.GEU.AND P3, PT, R10, R8, PT ;  /* 0x000000080a00722a */ /* 0x004fcc0003f6e000 */
[----:B------:R-:W-:Y:S02]  /*0290*/  FSEL R10, R10, R8, !P3 ;  /* 0x000000080a0a7208 */ /* 0x000fe40005800000 */
[----:B------:R-:W-:Y:S02]  /*02a0*/  FSEL R11, R11, R9, !P3 ;  /* 0x000000090b0b7208 */ /* 0x000fe40005800000 */
[----:B------:R-:W2:Y:S04]  /*02b0*/  LDG.E.64 R8, desc[UR8][R6.64] ;  /* 0x0000000806087981 */ /* 0x000ea8000c1e1b00 */
[----:B---3--:R-:W-:-:S06]  /*02c0*/  DSETP.GEU.AND P4, PT, R12, R10, PT ;  /* 0x0000000a0c00722a */ /* 0x008fcc0003f8e000 */
[----:B------:R-:W-:Y:S02]  /*02d0*/  FSEL R12, R12, R10, !P4 ;  /* 0x0000000a0c0c7208 */ /* 0x000fe40006000000 */
[----:B------:R-:W-:Y:S02]  /*02e0*/  FSEL R13, R13, R11, !P4 ;  /* 0x0000000b0d0d7208 */ /* 0x000fe40006000000 */
[----:B------:R-:W3:Y:S04]  /*02f0*/  LDG.E.64 R10, desc[UR8][R6.64+0x8] ;  /* 0x00000808060a7981 */ /* 0x000ee8000c1e1b00 */
[----:B----4-:R-:W-:-:S06]  /*0300*/  DSETP.GEU.AND P5, PT, R14, R12, PT ;  /* 0x0000000c0e00722a */ /* 0x010fcc0003fae000 */
[----:B------:R-:W-:Y:S02]  /*0310*/  FSEL R14, R14, R12, !P5 ;  /* 0x0000000c0e0e7208 */ /* 0x000fe40006800000 */
[----:B------:R-:W-:Y:S02]  /*0320*/  FSEL R15, R15, R13, !P5 ;  /* 0x0000000d0f0f7208 */ /* 0x000fe40006800000 */
[----:B------:R-:W4:Y:S04]  /*0330*/  LDG.E.64 R12, desc[UR8][R6.64+0x10] ;  /* 0x00001008060c7981 */ /* 0x000f28000c1e1b00 */
[----:B-----5:R-:W-:-:S06]  /*0340*/  DSETP.GEU.AND P6, PT, R16, R14, PT ;  /* 0x0000000e1000722a */ /* 0x020fcc0003fce000 */
[----:B------:R-:W-:Y:S02]  /*0350*/  FSEL R16, R16, R14, !P6 ;  /* 0x0000000e10107208 */ /* 0x000fe40007000000 */
[----:B------:R-:W-:Y:S02]  /*0360*/  FSEL R17, R17, R15, !P6 ;  /* 0x0000000f11117208 */ /* 0x000fe40007000000 */
[----:B------:R-:W5:Y:S04]  /*0370*/  LDG.E.64 R14, desc[UR8][R6.64+0x18] ;  /* 0x00001808060e7981 */ /* 0x000f68000c1e1b00 */
[----:B------:R-:W-:-:S06]  /*0380*/  DSETP.GEU.AND P0, PT, R18, R16, PT ;  /* 0x000000101200722a */ /* 0x000fcc0003f0e000 */
[----:B------:R-:W-:Y:S02]  /*0390*/  FSEL R18, R18, R16, !P0 ;  /* 0x0000001012127208 */ /* 0x000fe40004000000 */
[----:B------:R-:W-:Y:S02]  /*03a0*/  FSEL R19, R19, R17, !P0 ;  /* 0x0000001113137208 */ /* 0x000fe40004000000 */
[----:B------:R-:W5:Y:S04]  /*03b0*/  LDG.E.64 R16, desc[UR8][R6.64+0x20] ;  /* 0x0000200806107981 */ /* 0x000f68000c1e1b00 */
[----:B------:R-:W-:-:S06]  /*03c0*/  DSETP.GEU.AND P1, PT, R22, R18, PT ;  /* 0x000000121600722a */ /* 0x000fcc0003f2e000 */
[----:B------:R-:W-:Y:S02]  /*03d0*/  FSEL R22, R22, R18, !P1 ;  /* 0x0000001216167208 */ /* 0x000fe40004800000 */
[----:B------:R-:W-:Y:S02]  /*03e0*/  FSEL R23, R23, R19, !P1 ;  /* 0x0000001317177208 */ /* 0x000fe40004800000 */
[----:B------:R-:W5:Y:S04]  /*03f0*/  LDG.E.64 R18, desc[UR8][R6.64+0x28] ;  /* 0x0000280806127981 */ /* 0x000f68000c1e1b00 */
[----:B------:R-:W-:Y:S01]  /*0400*/  DSETP.GEU.AND P2, PT, R20, R22, PT ;  /* 0x000000161400722a */ /* 0x000fe20003f4e000 */
[----:B------:R-:W-:-:S05]  /*0410*/  SEL R0, R26, R0, !P3 ;  /* 0x000000001a007207 */ /* 0x000fca0005800000 */
[----:B------:R-:W-:Y:S02]  /*0420*/  FSEL R22, R20, R22, !P2 ;  /* 0x0000001614167208 */ /* 0x000fe40005000000 */
[----:B------:R-:W-:Y:S02]  /*0430*/  FSEL R23, R21, R23, !P2 ;  /* 0x0000001715177208 */ /* 0x000fe40005000000 */
[----:B------:R-:W5:Y:S04]  /*0440*/  LDG.E.64 R20, desc[UR8][R6.64+0x30] ;  /* 0x0000300806147981 */ /* 0x000f68000c1e1b00 */
[----:B------:R-:W-:-:S06]  /*0450*/  DSETP.GEU.AND P3, PT, R24, R22, PT ;  /* 0x000000161800722a */ /* 0x000fcc0003f6e000 */
[----:B------:R-:W-:Y:S02]  /*0460*/  FSEL R22, R24, R22, !P3 ;  /* 0x0000001618167208 */ /* 0x000fe40005800000 */
[----:B------:R-:W-:Y:S02]  /*0470*/  FSEL R23, R25, R23, !P3 ;  /* 0x0000001719177208 */ /* 0x000fe40005800000 */
[----:B------:R-:W5:Y:S01]  /*0480*/  LDG.E.64 R24, desc[UR8][R6.64+0x38] ;  /* 0x0000380806187981 */ /* 0x000f62000c1e1b00 */
[C---:B------:R-:W-:Y:S02]  /*0490*/  @!P4 VIADD R0, R26.reuse, 0x1 ;  /* 0x000000011a00c836 */ /* 0x040fe40000000000 */
[C---:B------:R-:W-:Y:S02]  /*04a0*/  @!P5 VIADD R0, R26.reuse, 0x2 ;  /* 0x000000021a00d836 */ /* 0x040fe40000000000 */
[C---:B------:R-:W-:Y:S02]  /*04b0*/  @!P6 VIADD R0, R26.reuse, 0x3 ;  /* 0x000000031a00e836 */ /* 0x040fe40000000000 */
[----:B------:R-:W-:-:S02]  /*04c0*/  @!P0 VIADD R0, R26, 0x4 ;  /* 0x000000041a008836 */ /* 0x000fc40000000000 */
[C---:B------:R-:W-:Y:S02]  /*04d0*/  @!P1 VIADD R0, R26.reuse, 0x5 ;  /* 0x000000051a009836 */ /* 0x040fe40000000000 */
[C---:B------:R-:W-:Y:S02]  /*04e0*/  @!P2 VIADD R0, R26.reuse, 0x6 ;  /* 0x000000061a00a836 */ /* 0x040fe40000000000 */
[----:B------:R-:W-:Y:S01]  /*04f0*/  @!P3 VIADD R0, R26, 0x7 ;  /* 0x000000071a00b836 */ /* 0x000fe20000000000 */
[----:B--2---:R-:W-:-:S06]  /*0500*/  DSETP.GEU.AND P4, PT, R8, R22, PT ;  /* 0x000000160800722a */ /* 0x004fcc0003f8e000 */
[----:B------:R-:W-:Y:S02]  /*0510*/  FSEL R8, R8, R22, !P4 ;  /* 0x0000001608087208 */ /* 0x000fe40006000000 */
[----:B------:R-:W-:-:S06]  /*0520*/  FSEL R9, R9, R23, !P4 ;  /* 0x0000001709097208 */ /* 0x000fcc0006000000 */
[----:B---3--:R-:W-:-:S06]  /*0530*/  DSETP.GEU.AND P5, PT, R10, R8, PT ;  /* 0x000000080a00722a */ /* 0x008fcc0003fae000 */
[----:B------:R-:W-:Y:S02]  /*0540*/  FSEL R8, R10, R8, !P5 ;  /* 0x000000080a087208 */ /* 0x000fe40006800000 */
[----:B------:R-:W-:-:S06]  /*0550*/  FSEL R9, R11, R9, !P5 ;  /* 0x000000090b097208 */ /* 0x000fcc0006800000 */
[----:B----4-:R-:W-:-:S06]  /*0560*/  DSETP.GEU.AND P6, PT, R12, R8, PT ;  /* 0x000000080c00722a */ /* 0x010fcc0003fce000 */
[----:B------:R-:W-:Y:S02]  /*0570*/  FSEL R8, R12, R8, !P6 ;  /* 0x000000080c087208 */ /* 0x000fe40007000000 */
[----:B------:R-:W-:-:S06]  /*0580*/  FSEL R9, R13, R9, !P6 ;  /* 0x000000090d097208 */ /* 0x000fcc0007000000 */
[----:B-----5:R-:W-:-:S06]  /*0590*/  DSETP.GEU.AND P0, PT, R14, R8, PT ;  /* 0x000000080e00722a */ /* 0x020fcc0003f0e000 */
[----:B------:R-:W-:Y:S02]  /*05a0*/  FSEL R8, R14, R8, !P0 ;  /* 0x000000080e087208 */ /* 0x000fe40004000000 */
[----:B------:R-:W-:-:S06]  /*05b0*/  FSEL R9, R15, R9, !P0 ;  /* 0x000000090f097208 */ /* 0x000fcc0004000000 */
[----:B------:R-:W-:-:S06]  /*05c0*/  DSETP.GEU.AND P1, PT, R16, R8, PT ;  /* 0x000000081000722a */ /* 0x000fcc0003f2e000 */
[----:B------:R-:W-:Y:S02]  /*05d0*/  FSEL R8, R16, R8, !P1 ;  /* 0x0000000810087208 */ /* 0x000fe40004800000 */
[----:B------:R-:W-:-:S06]  /*05e0*/  FSEL R9, R17, R9, !P1 ;  /* 0x0000000911097208 */ /* 0x000fcc0004800000 */
[----:B------:R-:W-:-:S06]  /*05f0*/  DSETP.GEU.AND P2, PT, R18, R8, PT ;  /* 0x000000081200722a */ /* 0x000fcc0003f4e000 */
[----:B------:R-:W-:Y:S02]  /*0600*/  FSEL R8, R18, R8, !P2 ;  /* 0x0000000812087208 */ /* 0x000fe40005000000 */
[----:B------:R-:W-:-:S06]  /*0610*/  FSEL R9, R19, R9, !P2 ;  /* 0x0000000913097208 */ /* 0x000fcc0005000000 */
[----:B------:R-:W-:Y:S01]  /*0620*/  DSETP.GEU.AND P3, PT, R20, R8, PT ;  /* 0x000000081400722a */ /* 0x000fe20003f6e000 */
[C---:B------:R-:W-:Y:S02]  /*0630*/  @!P4 VIADD R0, R26.reuse, 0x8 ;  /* 0x000000081a00c836 */ /* 0x040fe40000000000 */
[----:B------:R-:W-:-:S03]  /*0640*/  @!P5 VIADD R0, R26, 0x9 ;  /* 0x000000091a00d836 */ /* 0x000fc60000000000 */
[----:B------:R-:W-:Y:S02]  /*0650*/  FSEL R8, R20, R8, !P3 ;  /* 0x0000000814087208 */ /* 0x000fe40005800000 */
[----:B------:R-:W-:Y:S01]  /*0660*/  FSEL R9, R21, R9, !P3 ;  /* 0x0000000915097208 */ /* 0x000fe20005800000 */
[C---:B------:R-:W-:Y:S02]  /*0670*/  @!P6 VIADD R0, R26.reuse, 0xa ;  /* 0x0000000a1a00e836 */ /* 0x040fe40000000000 */
[----:B------:R-:W-:-:S03]  /*0680*/  @!P0 VIADD R0, R26, 0xb ;  /* 0x0000000b1a008836 */ /* 0x000fc60000000000 */
[----:B------:R-:W-:Y:S01]  /*0690*/  DSETP.GEU.AND P0, PT, R24, R8, PT ;  /* 0x000000081800722a */ /* 0x000fe20003f0e000 */
[C---:B------:R-:W-:Y:S02]  /*06a0*/  @!P1 VIADD R0, R26.reuse, 0xc ;  /* 0x0000000c1a009836 */ /* 0x040fe40000000000 */
[C---:B------:R-:W-:Y:S02]  /*06b0*/  @!P2 VIADD R0, R26.reuse, 0xd ;  /* 0x0000000d1a00a836 */ /* 0x040fe40000000000 */
[----:B------:R-:W-:-:S09]  /*06c0*/  @!P3 VIADD R0, R26, 0xe ;  /* 0x0000000e1a00b836 */ /* 0x000fd20000000000 */
[C---:B------:R-:W-:Y:S02]  /*06d0*/  @!P0 VIADD R0, R26.reuse, 0xf ;  /* 0x0000000f1a008836 */ /* 0x040fe40000000000 */
[----:B------:R-:W-:-:S05]  /*06e0*/  VIADD R26, R26, 0x10 ;  /* 0x000000101a1a7836 */ /* 0x000fca0000000000 */
[----:B------:R-:W-:Y:S02]  /*06f0*/  ISETP.NE.AND P1, PT, R26, R3, PT ;  /* 0x000000031a00720c */ /* 0x000fe40003f25270 */
[----:B------:R-:W-:Y:S02]  /*0700*/  IADD3 R6, P2, PT, R6, 0x80, RZ ;  /* 0x0000008006067810 */ /* 0x000fe40007f5e0ff */
[----:B------:R-:W-:Y:S02]  /*0710*/  FSEL R8, R24, R8, !P0 ;  /* 0x0000000818087208 */ /* 0x000fe40004000000 */
[----:B------:R-:W-:Y:S01]  /*0720*/  FSEL R9, R25, R9, !P0 ;  /* 0x0000000919097208 */ /* 0x000fe20004000000 */
[----:B------:R-:W-:-:S06]  /*0730*/  IMAD.X R7, RZ, RZ, R7, P2 ;  /* 0x000000ffff077224 */ /* 0x000fcc00010e0607 */
[----:B------:R-:W-:Y:S05]  /*0740*/  @P1 BRA `(.L_x_47) ;  /* 0xfffffff800ac1947 */ /* 0x000fea000383ffff */
.L_x_46:
[----:B------:R-:W-:Y:S05]  /*0750*/  BRA.U !UP1, `(.L_x_45) ;  /* 0x00000005096c7547 */ /* 0x000fea000b800000 */
[----:B------:R-:W-:Y:S02]  /*0760*/  UISETP.GE.U32.AND UP0, UPT, UR5, 0x8, UPT ;  /* 0x000000080500788c */ /* 0x000fe4000bf06070 */
[----:B------:R-:W-:-:S04]  /*0770*/  ULOP3.LUT UR6, UR4, 0x7, URZ, 0xc0, !UPT ;  /* 0x0000000704067892 */ /* 0x000fc8000f8ec0ff */
[----:B------:R-:W-:-:S03]  /*0780*/  UISETP.NE.AND UP1, UPT, UR6, URZ, UPT ;  /* 0x000000ff0600728c */ /* 0x000fc6000bf25270 */
[----:B------:R-:W-:Y:S08]  /*0790*/  BRA.U !UP0, `(.L_x_48) ;  /* 0x0000000108a87547 */ /* 0x000ff0000b800000 */
[----:B-----5:R-:W-:-:S05]  /*07a0*/  IMAD.WIDE.U32 R22, R3, 0x8, R4 ;  /* 0x0000000803167825 */ /* 0x020fca00078e0004 */
[----:B------:R-:W2:Y:S04]  /*07b0*/  LDG.E.64 R24, desc[UR8][R22.64] ;  /* 0x0000000816187981 */ /* 0x000ea8000c1e1b00 */
[----:B------:R-:W3:Y:S04]  /*07c0*/  LDG.E.64 R18, desc[UR8][R22.64+0x8] ;  /* 0x0000080816127981 */ /* 0x000ee8000c1e1b00 */
[----:B------:R-:W4:Y:S04]  /*07d0*/  LDG.E.64 R16, desc[UR8][R22.64+0x10] ;  /* 0x0000100816107981 */ /* 0x000f28000c1e1b00 */
[----:B------:R-:W4:Y:S04]  /*07e0*/  LDG.E.64 R14, desc[UR8][R22.64+0x18] ;  /* 0x00001808160e7981 */ /* 0x000f28000c1e1b00 */
[----:B------:R-:W4:Y:S04]  /*07f0*/  LDG.E.64 R12, desc[UR8][R22.64+0x20] ;  /* 0x00002008160c7981 */ /* 0x000f28000c1e1b00 */
[----:B------:R-:W4:Y:S04]  /*0800*/  LDG.E.64 R10, desc[UR8][R22.64+0x28] ;  /* 0x00002808160a7981 */ /* 0x000f28000c1e1b00 */
[----:B------:R-:W4:Y:S04]  /*0810*/  LDG.E.64 R6, desc[UR8][R22.64+0x30] ;  /* 0x0000300816067981 */ /* 0x000f28000c1e1b00 */
[----:B------:R-:W4:Y:S01]  /*0820*/  LDG.E.64 R20, desc[UR8][R22.64+0x38] ;  /* 0x0000380816147981 */ /* 0x000f22000c1e1b00 */
[----:B--2---:R-:W-:-:S06]  /*0830*/  DSETP.GEU.AND P2, PT, R24, R8, PT ;  /* 0x000000081800722a */ /* 0x004fcc0003f4e000 */
[----:B------:R-:W-:Y:S02]  /*0840*/  FSEL R8, R24, R8, !P2 ;  /* 0x0000000818087208 */ /* 0x000fe40005000000 */
[----:B------:R-:W-:Y:S02]  /*0850*/  FSEL R9, R25, R9, !P2 ;  /* 0x0000000919097208 */ /* 0x000fe40005000000 */
[----:B------:R-:W-:-:S04]  /*0860*/  SEL R0, R3, R0, !P2 ;  /* 0x0000000003007207 */ /* 0x000fc80005000000 */
[----:B---3--:R-:W-:-:S06]  /*0870*/  DSETP.GEU.AND P3, PT, R18, R8, PT ;  /* 0x000000081200722a */ /* 0x008fcc0003f6e000 */
[----:B------:R-:W-:Y:S02]  /*0880*/  FSEL R8, R18, R8, !P3 ;  /* 0x0000000812087208 */ /* 0x000fe40005800000 */
[----:B------:R-:W-:-:S06]  /*0890*/  FSEL R9, R19, R9, !P3 ;  /* 0x0000000913097208 */ /* 0x000fcc0005800000 */
[----:B----4-:R-:W-:Y:S01]  /*08a0*/  DSETP.GEU.AND P4, PT, R16, R8, PT ;  /* 0x000000081000722a */ /* 0x010fe20003f8e000 */
[----:B------:R-:W-:-:S05]  /*08b0*/  @!P3 VIADD R0, R3, 0x1 ;  /* 0x000000010300b836 */ /* 0x000fca0000000000 */
[----:B------:R-:W-:Y:S02]  /*08c0*/  FSEL R8, R16, R8, !P4 ;  /* 0x0000000810087208 */ /* 0x000fe40006000000 */
[----:B------:R-:W-:-:S06]  /*08d0*/  FSEL R9, R17, R9, !P4 ;  /* 0x0000000911097208 */ /* 0x000fcc0006000000 */
[----:B------:R-:W-:Y:S01]  /*08e0*/  DSETP.GEU.AND P5, PT, R14, R8, PT ;  /* 0x000000080e00722a */ /* 0x000fe20003fae000 */
        /* <DEDUP_REMOVED lines=19> */
[C---:B------:R-:W-:Y:S02]  /*0a20*/  @!P3 VIADD R0, R3.reuse, 0x7 ;  /* 0x000000070300b836 */ /* 0x040fe40000000000 */
[----:B------:R-:W-:-:S07]  /*0a30*/  VIADD R3, R3, 0x8 ;  /* 0x0000000803037836 */ /* 0x000fce0000000000 */
.L_x_48:
        /* <DEDUP_REMOVED lines=27> */
.L_x_49:
[----:B------:R-:W-:Y:S05]  /*0bf0*/  BRA.U !UP1, `(.L_x_45) ;  /* 0x0000000109447547 */ /* 0x000fea000b800000 */
[----:B-----5:R-:W-:Y:S01]  /*0c00*/  IMAD.WIDE.U32 R4, R3, 0x8, R4 ;  /* 0x0000000803047825 */ /* 0x020fe200078e0004 */
[----:B------:R-:W-:-:S03]  /*0c10*/  UIADD3 UR4, UPT, UPT, -UR4, URZ, URZ ;  /* 0x000000ff04047290 */ /* 0x000fc6000fffe1ff */
[----:B------:R-:W-:Y:S02]  /*0c20*/  IMAD.MOV.U32 R6, RZ, RZ, R4 ;  /* 0x000000ffff067224 */ /* 0x000fe400078e0004 */
[----:B------:R-:W-:-:S07]  /*0c30*/  IMAD.MOV.U32 R7, RZ, RZ, R5 ;  /* 0x000000ffff077224 */ /* 0x000fce00078e0005 */
.L_x_50:
[----:B------:R-:W-:Y:S02]  /*0c40*/  IMAD.MOV.U32 R4, RZ, RZ, R6 ;  /* 0x000000ffff047224 */ /* 0x000fe400078e0006 */
[----:B------:R-:W-:-:S06]  /*0c50*/  IMAD.MOV.U32 R5, RZ, RZ, R7 ;  /* 0x000000ffff057224 */ /* 0x000fcc00078e0007 */
[----:B------:R-:W2:Y:S01]  /*0c60*/  LDG.E.64 R4, desc[UR8][R4.64] ;  /* 0x0000000804047981 */ /* 0x000ea2000c1e1b00 */
[----:B------:R-:W-:Y:S01]  /*0c70*/  UIADD3 UR4, UPT, UPT, UR4, 0x1, URZ ;  /* 0x0000000104047890 */ /* 0x000fe2000fffe0ff */
[----:B------:R-:W-:-:S03]  /*0c80*/  IADD3 R6, P1, PT, R6, 0x8, RZ ;  /* 0x0000000806067810 */ /* 0x000fc60007f3e0ff */
[----:B------:R-:W-:Y:S02]  /*0c90*/  UISETP.NE.AND UP0, UPT, UR4, URZ, UPT ;  /* 0x000000ff0400728c */ /* 0x000fe4000bf05270 */
[----:B------:R-:W-:Y:S01]  /*0ca0*/  IMAD.X R7, RZ, RZ, R7, P1 ;  /* 0x000000ffff077224 */ /* 0x000fe200008e0607 */
[----:B--2---:R-:W-:-:S06]  /*0cb0*/  DSETP.GEU.AND P0, PT, R4, R8, PT ;  /* 0x000000080400722a */ /* 0x004fcc0003f0e000 */
[C---:B------:R-:W-:Y:S01]  /*0cc0*/  SEL R0, R3.reuse, R0, !P0 ;  /* 0x0000000003007207 */ /* 0x040fe20004000000 */
[----:B------:R-:W-:Y:S01]  /*0cd0*/  VIADD R3, R3, 0x1 ;  /* 0x0000000103037836 */ /* 0x000fe20000000000 */
[----:B------:R-:W-:Y:S02]  /*0ce0*/  FSEL R8, R4, R8, !P0 ;  /* 0x0000000804087208 */ /* 0x000fe40004000000 */
[----:B------:R-:W-:Y:S01]  /*0cf0*/  FSEL R9, R5, R9, !P0 ;  /* 0x0000000905097208 */ /* 0x000fe20004000000 */
[----:B------:R-:W-:Y:S06]  /*0d00*/  BRA.U UP0, `(.L_x_50) ;  /* 0xfffffffd00cc7547 */ /* 0x000fec000b83ffff */
.L_x_45:
[----:B-----5:R-:W0:Y:S02]  /*0d10*/  LDC.64 R4, c[0x0][0x380] ;  /* 0x0000e000ff047b82 */ /* 0x020e240000000a00 */
[----:B0-----:R-:W-:-:S05]  /*0d20*/  IMAD.WIDE R2, R2, 0x4, R4 ;  /* 0x0000000402027825 */ /* 0x001fca00078e0204 */
[----:B------:R-:W-:Y:S01]  /*0d30*/  STG.E desc[UR8][R2.64], R0 ;  /* 0x0000000002007986 */ /* 0x000fe2000c101908 */
[----:B------:R-:W-:Y:S05]  /*0d40*/  EXIT ;  /* 0x000000000000794d */ /* 0x000fea0003800000 */
.L_x_51:
        /* <DEDUP_REMOVED lines=11> */
.L_x_93:


//--------------------- .text._Z14calc_distancesPPdS0_S0_i --------------------------
	.section	.text._Z14calc_distancesPPdS0_S0_i,"ax",@progbits
	.align	128
        .global         _Z14calc_distancesPPdS0_S0_i
        .type           _Z14calc_distancesPPdS0_S0_i,@function
        .size           _Z14calc_distancesPPdS0_S0_i,(.L_x_87 - _Z14calc_distancesPPdS0_S0_i)
        .other          _Z14calc_distancesPPdS0_S0_i,@"STO_CUDA_ENTRY STV_DEFAULT"
_Z14calc_distancesPPdS0_S0_i:
.text._Z14calc_distancesPPdS0_S0_i:
[----:B------:R-:W-:Y:S01]  /*0000*/  LDC R1, c[0x0][0x37c] ;  /* 0x0000df00ff017b82 */ /* 0x000fe20000000800 */
[----:B------:R-:W0:Y:S01]  /*0010*/  LDCU UR5, c[0x0][0x398] ;  /* 0x00007300ff0577ac */ /* 0x000e220008000800 */
[----:B------:R-:W1:Y:S01]  /*0020*/  S2R R36, SR_CTAID.X ;  /* 0x0000000000247919 */ /* 0x000e620000002500 */
[----:B------:R-:W-:Y:S01]  /*0030*/  CS2R R16, SRZ ;  /* 0x0000000000107805 */ /* 0x000fe2000001ff00 */
[----:B------:R-:W2:Y:S01]  /*0040*/  LDCU.64 UR8, c[0x0][0x358] ;  /* 0x00006b00ff0877ac */ /* 0x000ea20008000a00 */
[----:B------:R-:W3:Y:S01]  /*0050*/  S2R R2, SR_TID.X ;  /* 0x0000000000027919 */ /* 0x000ee20000002100 */
[----:B0-----:R-:W-:-:S09]  /*0060*/  UISETP.GE.AND UP0, UPT, UR5, 0x1, UPT ;  /* 0x000000010500788c */ /* 0x001fd2000bf06270 */
[----:B--2---:R-:W-:Y:S05]  /*0070*/  BRA.U !UP0, `(.L_x_52) ;  /* 0x0000000d08047547 */ /* 0x004fea000b800000 */
[----:B------:R-:W1:Y:S08]  /*0080*/  LDC.64 R4, c[0x0][0x388] ;  /* 0x0000e200ff047b82 */ /* 0x000e700000000a00 */
[----:B------:R-:W3:Y:S01]  /*0090*/  LDC.64 R6, c[0x0][0x390] ;  /* 0x0000e400ff067b82 */ /* 0x000ee20000000a00 */
[----:B-1----:R-:W-:-:S06]  /*00a0*/  IMAD.WIDE.U32 R4, R36, 0x8, R4 ;  /* 0x0000000824047825 */ /* 0x002fcc00078e0004 */
[----:B------:R-:W5:Y:S01]  /*00b0*/  LDG.E.64 R4, desc[UR8][R4.64] ;  /* 0x0000000804047981 */ /* 0x000f62000c1e1b00 */
[----:B---3--:R-:W-:-:S06]  /*00c0*/  IMAD.WIDE.U32 R6, R2, 0x8, R6 ;  /* 0x0000000802067825 */ /* 0x008fcc00078e0006 */
        /* <DEDUP_REMOVED lines=14> */
.L_x_69:
[----:B------:R-:W2:Y:S04]  /*01b0*/  LD.E.64 R12, desc[UR8][R8.64+-0x10] ;  /* 0xfffff008080c7980 */ /* 0x000ea8000c101b00 */
[----:B------:R-:W2:Y:S01]  /*01c0*/  LD.E.64 R14, desc[UR8][R10.64+-0x10] ;  /* 0xfffff0080a0e7980 */ /* 0x000ea2000c101b00 */
[----:B------:R-:W-:Y:S01]  /*01d0*/  BSSY.RECONVERGENT B0, `(.L_x_54) ;  /* 0x0000006000007945 */ /* 0x000fe20003800200 */
[----:B------:R-:W-:Y:S01]  /*01e0*/  MOV R37, 0x230 ;  /* 0x0000023000257802 */ /* 0x000fe20000000f00 */
[----:B--2---:R-:W-:-:S08]  /*01f0*/  DADD R12, R12, -R14 ;  /* 0x000000000c0c7229 */ /* 0x004fd0000000080e */
[----:B------:R-:W-:-:S10]  /*0200*/  DADD R20, -RZ, |R12| ;  /* 0x00000000ff147229 */ /* 0x000fd4000000050c */
[----:B------:R-:W-:-:S07]  /*0210*/  IMAD.MOV.U32 R3, RZ, RZ, R21 ;  /* 0x000000ffff037224 */ /* 0x000fce00078e0015 */
[----:B------:R-:W-:Y:S05]  /*0220*/  CALL.REL.NOINC `($_Z14calc_distancesPPdS0_S0_i$__internal_accurate_pow) ;  /* 0x0000000c00bc7944 */ /* 0x000fea0003c00000 */
[----:B------:R-:W-:Y:S05]  /*0230*/  BSYNC.RECONVERGENT B0 ;  /* 0x0000000000007941 */ /* 0x000fea0003800200 */
.L_x_54:
[----:B------:R-:W2:Y:S04]  /*0240*/  LD.E.64 R18, desc[UR8][R8.64+-0x8] ;  /* 0xfffff80808127980 */ /* 0x000ea8000c101b00 */
[----:B------:R-:W2:Y:S01]  /*0250*/  LD.E.64 R20, desc[UR8][R10.64+-0x8] ;  /* 0xfffff8080a147980 */ /* 0x000ea2000c101b00 */
[C---:B------:R-:W-:Y:S01]  /*0260*/  DADD R14, R12.reuse, 2 ;  /* 0x400000000c0e7429 */ /* 0x040fe20000000000 */
[----:B------:R-:W-:Y:S01]  /*0270*/  BSSY.RECONVERGENT B0, `(.L_x_55) ;  /* 0x0000010000007945 */ /* 0x000fe20003800200 */
[C---:B------:R-:W-:Y:S02]  /*0280*/  DSETP.NEU.AND P1, PT, R12.reuse, RZ, PT ;  /* 0x000000ff0c00722a */ /* 0x040fe40003f2d000 */
[----:B------:R-:W-:-:S06]  /*0290*/  DSETP.NEU.AND P0, PT, R12, 1, PT ;  /* 0x3ff000000c00742a */ /* 0x000fcc0003f0d000 */
[----:B------:R-:W-:-:S04]  /*02a0*/  LOP3.LUT R23, R15, 0x7ff00000, RZ, 0xc0, !PT ;  /* 0x7ff000000f177812 */ /* 0x000fc800078ec0ff */
[----:B------:R-:W-:Y:S01]  /*02b0*/  ISETP.NE.AND P2, PT, R23, 0x7ff00000, PT ;  /* 0x7ff000001700780c */ /* 0x000fe20003f45270 */
[----:B--2---:R-:W-:Y:S01]  /*02c0*/  DADD R14, R18, -R20 ;  /* 0x00000000120e7229 */ /* 0x004fe20000000814 */
[----:B------:R-:W-:Y:S02]  /*02d0*/  FSEL R18, R3, RZ, P1 ;  /* 0x000000ff03127208 */ /* 0x000fe40000800000 */
[----:B------:R-:W-:-:S05]  /*02e0*/  FSEL R19, R22, RZ, P1 ;  /* 0x000000ff16137208 */ /* 0x000fca0000800000 */
[----:B------:R-:W-:-:S04]  /*02f0*/  DADD R20, -RZ, |R14| ;  /* 0x00000000ff147229 */ /* 0x000fc8000000050e */
[----:B------:R-:W-:Y:S07]  /*0300*/  @P2 BRA `(.L_x_56) ;  /* 0x0000000000182947 */ /* 0x000fee0003800000 */
[----:B------:R-:W-:-:S14]  /*0310*/  DSETP.NAN.AND P1, PT, R12, R12, PT ;  /* 0x0000000c0c00722a */ /* 0x000fdc0003f28000 */
[----:B------:R-:W-:Y:S01]  /*0320*/  @P1 DADD R18, R12, 2 ;  /* 0x400000000c121429 */ /* 0x000fe20000000000 */
[----:B------:R-:W-:Y:S10]  /*0330*/  @P1 BRA `(.L_x_56) ;  /* 0x00000000000c1947 */ /* 0x000ff40003800000 */
[----:B------:R-:W-:-:S14]  /*0340*/  DSETP.NEU.AND P1, PT, |R12|, +INF , PT ;  /* 0x7ff000000c00742a */ /* 0x000fdc0003f2d200 */
[----:B------:R-:W-:Y:S02]  /*0350*/  @!P1 IMAD.MOV.U32 R18, RZ, RZ, 0x0 ;  /* 0x00000000ff129424 */ /* 0x000fe400078e00ff */
[----:B------:R-:W-:-:S07]  /*0360*/  @!P1 IMAD.MOV.U32 R19, RZ, RZ, 0x7ff00000 ;  /* 0x7ff00000ff139424 */ /* 0x000fce00078e00ff */
.L_x_56:
[----:B------:R-:W-:Y:S05]  /*0370*/  BSYNC.RECONVERGENT B0 ;  /* 0x0000000000007941 */ /* 0x000fea0003800200 */
.L_x_55:
[----:B------:R-:W-:Y:S01]  /*0380*/  FSEL R12, R18, RZ, P0 ;  /* 0x000000ff120c7208 */ /* 0x000fe20000000000 */
[----:B------:R-:W-:Y:S01]  /*0390*/  BSSY.RECONVERGENT B0, `(.L_x_57) ;  /* 0x0000006000007945 */ /* 0x000fe20003800200 */
[----:B------:R-:W-:Y:S01]  /*03a0*/  FSEL R13, R19, 1.875, P0 ;  /* 0x3ff00000130d7808 */ /* 0x000fe20000000000 */
[----:B------:R-:W-:Y:S01]  /*03b0*/  IMAD.MOV.U32 R3, RZ, RZ, R21 ;  /* 0x000000ffff037224 */ /* 0x000fe200078e0015 */
[----:B------:R-:W-:-:S04]  /*03c0*/  MOV R37, 0x3f0 ;  /* 0x000003f000257802 */ /* 0x000fc80000000f00 */
[----:B------:R-:W-:-:S11]  /*03d0*/  DADD R16, R16, R12 ;  /* 0x0000000010107229 */ /* 0x000fd6000000000c */
[----:B------:R-:W-:Y:S05]  /*03e0*/  CALL.REL.NOINC `($_Z14calc_distancesPPdS0_S0_i$__internal_accurate_pow) ;  /* 0x0000000c004c7944 */ /* 0x000fea0003c00000 */
[----:B------:R-:W-:Y:S05]  /*03f0*/  BSYNC.RECONVERGENT B0 ;  /* 0x0000000000007941 */ /* 0x000fea0003800200 */
.L_x_57:
        /* <DEDUP_REMOVED lines=12> */
[----:B------:R-:W-:Y:S01]  /*04c0*/  MOV R18, 0x0 ;  /* 0x0000000000127802 */ /* 0x000fe20000000f00 */
[----:B------:R-:W-:Y:S01]  /*04d0*/  IMAD.MOV.U32 R19, RZ, RZ, 0x7ff00000 ;  /* 0x7ff00000ff137424 */ /* 0x000fe200078e00ff */
[----:B------:R-:W-:Y:S06]  /*04e0*/  BRA `(.L_x_59) ;  /* 0x0000000000047947 */ /* 0x000fec0003800000 */
.L_x_60:
[----:B------:R-:W-:-:S11]  /*04f0*/  DADD R18, R14, 2 ;  /* 0x400000000e127429 */ /* 0x000fd60000000000 */
.L_x_59:
[----:B------:R-:W-:Y:S05]  /*0500*/  BSYNC.RECONVERGENT B0 ;  /* 0x0000000000007941 */ /* 0x000fea0003800200 */
.L_x_58:
[----:B------:R-:W2:Y:S04]  /*0510*/  LD.E.64 R12, desc[UR8][R8.64] ;  /* 0x00000008080c7980 */ /* 0x000ea8000c101b00 */
[----:B------:R-:W2:Y:S01]  /*0520*/  LD.E.64 R20, desc[UR8][R10.64] ;  /* 0x000000080a147980 */ /* 0x000ea2000c101b00 */
[----:B------:R-:W-:Y:S01]  /*0530*/  DSETP.NEU.AND P0, PT, R14, 1, PT ;  /* 0x3ff000000e00742a */ /* 0x000fe20003f0d000 */
[----:B------:R-:W-:Y:S01]  /*0540*/  BSSY.RECONVERGENT B0, `(.L_x_61) ;  /* 0x0000009000007945 */ /* 0x000fe20003800200 */
[----:B------:R-:W-:-:S04]  /*0550*/  MOV R37, 0x5d0 ;  /* 0x000005d000257802 */ /* 0x000fc80000000f00 */
[----:B------:R-:W-:Y:S02]  /*0560*/  FSEL R14, R18, RZ, P0 ;  /* 0x000000ff120e7208 */ /* 0x000fe40000000000 */
[----:B------:R-:W-:-:S06]  /*0570*/  FSEL R15, R19, 1.875, P0 ;  /* 0x3ff00000130f7808 */ /* 0x000fcc0000000000 */
[----:B------:R-:W-:Y:S02]  /*0580*/  DADD R14, R16, R14 ;  /* 0x00000000100e7229 */ /* 0x000fe4000000000e */
[----:B--2---:R-:W-:-:S08]  /*0590*/  DADD R12, R12, -R20 ;  /* 0x000000000c0c7229 */ /* 0x004fd00000000814 */
[----:B------:R-:W-:-:S10]  /*05a0*/  DADD R20, -RZ, |R12| ;  /* 0x00000000ff147229 */ /* 0x000fd4000000050c */
[----:B------:R-:W-:-:S07]  /*05b0*/  IMAD.MOV.U32 R3, RZ, RZ, R21 ;  /* 0x000000ffff037224 */ /* 0x000fce00078e0015 */
[----:B------:R-:W-:Y:S05]  /*05c0*/  CALL.REL.NOINC `($_Z14calc_distancesPPdS0_S0_i$__internal_accurate_pow) ;  /* 0x0000000800d47944 */ /* 0x000fea0003c00000 */
[----:B------:R-:W-:Y:S05]  /*05d0*/  BSYNC.RECONVERGENT B0 ;  /* 0x0000000000007941 */ /* 0x000fea0003800200 */
.L_x_61:
        /* <DEDUP_REMOVED lines=15> */
.L_x_64:
[----:B------:R-:W-:-:S11]  /*06d0*/  DADD R18, R12, 2 ;  /* 0x400000000c127429 */ /* 0x000fd60000000000 */
.L_x_63:
[----:B------:R-:W-:Y:S05]  /*06e0*/  BSYNC.RECONVERGENT B0 ;  /* 0x0000000000007941 */ /* 0x000fea0003800200 */
.L_x_62:
        /* <DEDUP_REMOVED lines=13> */
.L_x_65:
[C---:B------:R-:W-:Y:S01]  /*07c0*/  DADD R12, R16.reuse, 2 ;  /* 0x40000000100c7429 */ /* 0x040fe20000000000 */
[----:B------:R-:W-:Y:S01]  /*07d0*/  BSSY.RECONVERGENT B0, `(.L_x_66) ;  /* 0x000000f000007945 */ /* 0x000fe20003800200 */
[----:B------:R-:W-:-:S08]  /*07e0*/  DSETP.NEU.AND P0, PT, R16, RZ, PT ;  /* 0x000000ff1000722a */ /* 0x000fd00003f0d000 */
[----:B------:R-:W-:Y:S02]  /*07f0*/  LOP3.LUT R12, R13, 0x7ff00000, RZ, 0xc0, !PT ;  /* 0x7ff000000d0c7812 */ /* 0x000fe400078ec0ff */
[----:B------:R-:W-:Y:S02]  /*0800*/  FSEL R13, R22, RZ, P0 ;  /* 0x000000ff160d7208 */ /* 0x000fe40000000000 */
[----:B------:R-:W-:Y:S02]  /*0810*/  ISETP.NE.AND P1, PT, R12, 0x7ff00000, PT ;  /* 0x7ff000000c00780c */ /* 0x000fe40003f25270 */
[----:B------:R-:W-:-:S11]  /*0820*/  FSEL R12, R3, RZ, P0 ;  /* 0x000000ff030c7208 */ /* 0x000fd60000000000 */
        /* <DEDUP_REMOVED lines=8> */
.L_x_68:
[----:B------:R-:W-:-:S11]  /*08b0*/  DADD R12, R16, 2 ;  /* 0x40000000100c7429 */ /* 0x000fd60000000000 */
.L_x_67:
[----:B------:R-:W-:Y:S05]  /*08c0*/  BSYNC.RECONVERGENT B0 ;  /* 0x0000000000007941 */ /* 0x000fea0003800200 */
.L_x_66:
        /* <DEDUP_REMOVED lines=9> */
[----:B------:R-:W-:Y:S01]  /*0960*/  IADD3.X R9, PT, PT, RZ, R9, RZ, P0, !PT ;  /* 0x00000009ff097210 */ /* 0x000fe200007fe4ff */
[----:B------:R-:W-:Y:S09]  /*0970*/  BRA.U UP0, `(.L_x_69) ;  /* 0xfffffff9000c7547 */ /* 0x000ff2000b83ffff */
.L_x_53:
[----:B------:R-:W-:-:S09]  /*0980*/  UISETP.NE.AND UP0, UPT, UR4, URZ, UPT ;  /* 0x000000ff0400728c */ /* 0x000fd2000bf05270 */
[----:B------:R-:W-:Y:S05]  /*0990*/  BRA.U !UP0, `(.L_x_52) ;  /* 0x0000000108bc7547 */ /* 0x000fea000b800000 */
[----:B-----5:R-:W-:Y:S01]  /*09a0*/  IMAD.WIDE.U32 R6, R0, 0x8, R6 ;  /* 0x0000000800067825 */ /* 0x020fe200078e0006 */
[----:B------:R-:W-:-:S03]  /*09b0*/  UIADD3 UR4, UPT, UPT, -UR4, URZ, URZ ;  /* 0x000000ff04047290 */ /* 0x000fc6000fffe1ff */
[----:B------:R-:W-:-:S04]  /*09c0*/  IMAD.WIDE.U32 R8, R0, 0x8, R4 ;  /* 0x0000000800087825 */ /* 0x000fc800078e0004 */
[----:B------:R-:W-:Y:S02]  /*09d0*/  IMAD.MOV.U32 R5, RZ, RZ, R7 ;  /* 0x000000ffff057224 */ /* 0x000fe400078e0007 */
[----:B------:R-:W-:Y:S02]  /*09e0*/  IMAD.MOV.U32 R0, RZ, RZ, R6 ;  /* 0x000000ffff007224 */ /* 0x000fe400078e0006 */
[----:B------:R-:W-:Y:S02]  /*09f0*/  IMAD.MOV.U32 R4, RZ, RZ, R8 ;  /* 0x000000ffff047224 */ /* 0x000fe400078e0008 */
[----:B------:R-:W-:-:S07]  /*0a00*/  IMAD.MOV.U32 R7, RZ, RZ, R9 ;  /* 0x000000ffff077224 */ /* 0x000fce00078e0009 */
.L_x_74:
[----:B------:R-:W-:Y:S01]  /*0a10*/  IMAD.MOV.U32 R10, RZ, RZ, R0 ;  /* 0x000000ffff0a7224 */ /* 0x000fe200078e0000 */
[----:B------:R-:W-:Y:S01]  /*0a20*/  MOV R11, R5 ;  /* 0x00000005000b7202 */ /* 0x000fe20000000f00 */
[----:B------:R-:W-:-:S05]  /*0a30*/  IMAD.MOV.U32 R6, RZ, RZ, R4 ;  /* 0x000000ffff067224 */ /* 0x000fca00078e0004 */
        /* <DEDUP_REMOVED lines=9> */
.L_x_70:
        /* <DEDUP_REMOVED lines=15> */
.L_x_73:
[----:B------:R-:W-:-:S11]  /*0bc0*/  DADD R10, R8, 2 ;  /* 0x40000000080a7429 */ /* 0x000fd60000000000 */
.L_x_72:
[----:B------:R-:W-:Y:S05]  /*0bd0*/  BSYNC.RECONVERGENT B0 ;  /* 0x0000000000007941 */ /* 0x000fea0003800200 */
.L_x_71:
        /* <DEDUP_REMOVED lines=11> */
.L_x_52:
[----:B-----5:R-:W0:Y:S01]  /*0c90*/  MUFU.RSQ64H R5, R17 ;  /* 0x0000001100057308 */ /* 0x020e220000001c00 */
[----:B------:R-:W-:Y:S01]  /*0ca0*/  VIADD R4, R17, 0xfcb00000 ;  /* 0xfcb0000011047836 */ /* 0x000fe20000000000 */
[----:B------:R-:W-:Y:S01]  /*0cb0*/  MOV R9, 0x3fd80000 ;  /* 0x3fd8000000097802 */ /* 0x000fe20000000f00 */
[----:B------:R-:W-:Y:S01]  /*0cc0*/  IMAD.MOV.U32 R8, RZ, RZ, 0x0 ;  /* 0x00000000ff087424 */ /* 0x000fe200078e00ff */
[----:B------:R-:W-:Y:S02]  /*0cd0*/  BSSY.RECONVERGENT B0, `(.L_x_75) ;  /* 0x0000011000007945 */ /* 0x000fe40003800200 */
        /* <DEDUP_REMOVED lines=13> */
[----:B------:R-:W-:Y:S01]  /*0db0*/  MOV R0, 0xde0 ;  /* 0x00000de000007802 */ /* 0x000fe20000000f00 */
[----:B------:R-:W-:-:S07]  /*0dc0*/  IMAD.MOV.U32 R7, RZ, RZ, R17 ;  /* 0x000000ffff077224 */ /* 0x000fce00078e0011 */
[----:B-1-3--:R-:W-:Y:S05]  /*0dd0*/  CALL.REL.NOINC `($__internal_2_$__cuda_sm20_dsqrt_rn_f64_mediumpath_v1) ;  /* 0x00000000001c7944 */ /* 0x00afea0003c00000 */
.L_x_76:
[----:B------:R-:W-:Y:S05]  /*0de0*/  BSYNC.RECONVERGENT B0 ;  /* 0x0000000000007941 */ /* 0x000fea0003800200 */
.L_x_75:
[----:B------:R-:W1:Y:S02]  /*0df0*/  LDC.64 R4, c[0x0][0x380] ;  /* 0x0000e000ff047b82 */ /* 0x000e640000000a00 */
[----:B-1----:R-:W-:-:S06]  /*0e00*/  IMAD.WIDE.U32 R36, R36, 0x8, R4 ;  /* 0x0000000824247825 */ /* 0x002fcc00078e0004 */
[----:B------:R-:W3:Y:S02]  /*0e10*/  LDG.E.64 R36, desc[UR8][R36.64] ;  /* 0x0000000824247981 */ /* 0x000ee4000c1e1b00 */
[----:B---3--:R-:W-:-:S05]  /*0e20*/  IMAD.WIDE.U32 R2, R2, 0x8, R36 ;  /* 0x0000000802027825 */ /* 0x008fca00078e0024 */
[----:B------:R-:W-:Y:S01]  /*0e30*/  ST.E.64 desc[UR8][R2.64], R6 ;  /* 0x0000000602007985 */ /* 0x000fe2000c101b08 */
[----:B------:R-:W-:Y:S05]  /*0e40*/  EXIT ;  /* 0x000000000000794d */ /* 0x000fea0003800000 */
        .weak           $__internal_2_$__cuda_sm20_dsqrt_rn_f64_mediumpath_v1
        .type           $__internal_2_$__cuda_sm20_dsqrt_rn_f64_mediumpath_v1,@function
        .size           $__internal_2_$__cuda_sm20_dsqrt_rn_f64_mediumpath_v1,($_Z14calc_distancesPPdS0_S0_i$__internal_accurate_pow - $__internal_2_$__cuda_sm20_dsqrt_rn_f64_mediumpath_v1)
$__internal_2_$__cuda_sm20_dsqrt_rn_f64_mediumpath_v1:
[----:B------:R-:W-:Y:S01]  /*0e50*/  ISETP.GE.U32.AND P0, PT, R4, -0x3400000, PT ;  /* 0xfcc000000400780c */ /* 0x000fe20003f06070 */
[----:B------:R-:W-:Y:S01]  /*0e60*/  BSSY.RECONVERGENT B1, `(.L_x_77) ;  /* 0x0000026000017945 */ /* 0x000fe20003800200 */
[----:B------:R-:W-:Y:S02]  /*0e70*/  IMAD.MOV.U32 R8, RZ, RZ, R10 ;  /* 0x000000ffff087224 */ /* 0x000fe400078e000a */
[----:B------:R-:W-:Y:S02]  /*0e80*/  IMAD.MOV.U32 R4, RZ, RZ, R14 ;  /* 0x000000ffff047224 */ /* 0x000fe400078e000e */
[----:B------:R-:W-:-:S07]  /*0e90*/  IMAD.MOV.U32 R5, RZ, RZ, R15 ;  /* 0x000000ffff057224 */ /* 0x000fce00078e000f */
[----:B------:R-:W-:Y:S05]  /*0ea0*/  @!P0 BRA `(.L_x_78) ;  /* 0x0000000000208947 */ /* 0x000fea0003800000 */
[----:B------:R-:W-:-:S10]  /*0eb0*/  DFMA.RM R4, R4, R8, R12 ;  /* 0x000000080404722b */ /* 0x000fd4000000400c */
[----:B------:R-:W-:-:S04]  /*0ec0*/  IADD3 R8, P0, PT, R4, 0x1, RZ ;  /* 0x0000000104087810 */ /* 0x000fc80007f1e0ff */
[----:B------:R-:W-:-:S06]  /*0ed0*/  IADD3.X R9, PT, PT, RZ, R5, RZ, P0, !PT ;  /* 0x00000005ff097210 */ /* 0x000fcc00007fe4ff */
[----:B------:R-:W-:-:S08]  /*0ee0*/  DFMA.RP R6, -R4, R8, R6 ;  /* 0x000000080406722b */ /* 0x000fd00000008106 */
[----:B------:R-:W-:-:S06]  /*0ef0*/  DSETP.GT.AND P0, PT, R6, RZ, PT ;  /* 0x000000ff0600722a */ /* 0x000fcc0003f04000 */
[----:B------:R-:W-:Y:S02]  /*0f00*/  FSEL R4, R8, R4, P0 ;  /* 0x0000000408047208 */ /* 0x000fe40000000000 */
[----:B------:R-:W-:Y:S01]  /*0f10*/  FSEL R5, R9, R5, P0 ;  /* 0x0000000509057208 */ /* 0x000fe20000000000 */
[----:B------:R-:W-:Y:S06]  /*0f20*/  BRA `(.L_x_79) ;  /* 0x0000000000647947 */ /* 0x000fec0003800000 */
.L_x_78:
        /* <DEDUP_REMOVED lines=22> */
[----:B------:R-:W-:Y:S01]  /*1090*/  VIADD R5, R5, 0xfcb00000 ;  /* 0xfcb0000005057836 */ /* 0x000fe20000000000 */
[----:B------:R-:W-:Y:S06]  /*10a0*/  BRA `(.L_x_79) ;  /* 0x0000000000047947 */ /* 0x000fec0003800000 */
.L_x_80:
[----:B------:R-:W-:-:S11]  /*10b0*/  DADD R4, R6, R6 ;  /* 0x0000000006047229 */ /* 0x000fd60000000006 */
.L_x_79:
[----:B------:R-:W-:Y:S05]  /*10c0*/  BSYNC.RECONVERGENT B1 ;  /* 0x0000000000017941 */ /* 0x000fea0003800200 */
.L_x_77:
[----:B------:R-:W-:Y:S01]  /*10d0*/  MOV R6, R4 ;  /* 0x0000000400067202 */ /* 0x000fe20000000f00 */
[----:B------:R-:W-:Y:S02]  /*10e0*/  IMAD.MOV.U32 R7, RZ, RZ, R5 ;  /* 0x000000ffff077224 */ /* 0x000fe400078e0005 */
[----:B------:R-:W-:Y:S02]  /*10f0*/  IMAD.MOV.U32 R4, RZ, RZ, R0 ;  /* 0x000000ffff047224 */ /* 0x000fe400078e0000 */
[----:B------:R-:W-:-:S04]  /*1100*/  IMAD.MOV.U32 R5, RZ, RZ, 0x0 ;  /* 0x00000000ff057424 */ /* 0x000fc800078e00ff */
[----:B------:R-:W-:Y:S05]  /*1110*/  RET.REL.NODEC R4 `(_Z14calc_distancesPPdS0_S0_i) ;  /* 0xffffffec04b87950 */ /* 0x000fea0003c3ffff */
        .type           $_Z14calc_distancesPPdS0_S0_i$__internal_accurate_pow,@function
        .size           $_Z14calc_distancesPPdS0_S0_i$__internal_accurate_pow,(.L_x_87 - $_Z14calc_distancesPPdS0_S0_i$__internal_accurate_pow)
$_Z14calc_distancesPPdS0_S0_i$__internal_accurate_pow:
[----:B------:R-:W-:Y:S01]  /*1120*/  ISETP.GT.U32.AND P0, PT, R3, 0xfffff, PT ;  /* 0x000fffff0300780c */ /* 0x000fe20003f04070 */
[--C-:B------:R-:W-:Y:S01]  /*1130*/  IMAD.MOV.U32 R21, RZ, RZ, R3.reuse ;  /* 0x000000ffff157224 */ /* 0x100fe200078e0003 */
[----:B------:R-:W-:Y:S01]  /*1140*/  UMOV UR10, 0x7d2cafe2 ;  /* 0x7d2cafe2000a7882 */ /* 0x000fe20000000000 */
[----:B------:R-:W-:Y:S01]  /*1150*/  IMAD.MOV.U32 R24, RZ, RZ, 0x41ad3b5a ;  /* 0x41ad3b5aff187424 */ /* 0x000fe200078e00ff */
[----:B------:R-:W-:Y:S01]  /*1160*/  UMOV UR11, 0x3eb0f5ff ;  /* 0x3eb0f5ff000b7882 */ /* 0x000fe20000000000 */
[----:B------:R-:W-:Y:S01]  /*1170*/  IMAD.MOV.U32 R25, RZ, RZ, 0x3ed0f5d2 ;  /* 0x3ed0f5d2ff197424 */ /* 0x000fe200078e00ff */
[----:B------:R-:W-:Y:S01]  /*1180*/  SHF.R.U32.HI R3, RZ, 0x14, R3 ;  /* 0x00000014ff037819 */ /* 0x000fe20000011603 */
[----:B------:R-:W-:Y:S01]  /*1190*/  UMOV UR12, 0x3b39803f ;  /* 0x3b39803f000c7882 */ /* 0x000fe20000000000 */
[----:B------:R-:W-:-:S05]  /*11a0*/  UMOV UR13, 0x3c7abc9e ;  /* 0x3c7abc9e000d7882 */ /* 0x000fca0000000000 */
[----:B------:R-:W-:-:S10]  /*11b0*/  @!P0 DMUL R18, R20, 1.80143985094819840000e+16 ;  /* 0x4350000014128828 */ /* 0x000fd40000000000 */
[----:B------:R-:W-:Y:S01]  /*11c0*/  @!P0 IMAD.MOV.U32 R21, RZ, RZ, R19 ;  /* 0x000000ffff158224 */ /* 0x000fe200078e0013 */
[----:B------:R-:W-:Y:S01]  /*11d0*/  @!P0 LEA.HI R3, R19, 0xffffffca, RZ, 0xc ;  /* 0xffffffca13038811 */ /* 0x000fe200078f60ff */
[----:B------:R-:W-:Y:S02]  /*11e0*/  @!P0 IMAD.MOV.U32 R20, RZ, RZ, R18 ;  /* 0x000000ffff148224 */ /* 0x000fe400078e0012 */
[----:B------:R-:W-:Y:S01]  /*11f0*/  IMAD.MOV.U32 R19, RZ, RZ, 0x43300000 ;  /* 0x43300000ff137424 */ /* 0x000fe200078e00ff */
[----:B------:R-:W-:Y:S01]  /*1200*/  LOP3.LUT R21, R21, 0x800fffff, RZ, 0xc0, !PT ;  /* 0x800fffff15157812 */ /* 0x000fe200078ec0ff */
[----:B------:R-:W-:Y:S02]  /*1210*/  IMAD.MOV.U32 R22, RZ, RZ, R20 ;  /* 0x000000ffff167224 */ /* 0x000fe400078e0014 */
[----:B------:R-:W-:Y:S01]  /*1220*/  IMAD.MOV.U32 R20, RZ, RZ, RZ ;  /* 0x000000ffff147224 */ /* 0x000fe200078e00ff */
[----:B------:R-:W-:-:S04]  /*1230*/  LOP3.LUT R21, R21, 0x3ff00000, RZ, 0xfc, !PT ;  /* 0x3ff0000015157812 */ /* 0x000fc800078efcff */
[----:B------:R-:W-:Y:S02]  /*1240*/  ISETP.GE.U32.AND P1, PT, R21, 0x3ff6a09f, PT ;  /* 0x3ff6a09f1500780c */ /* 0x000fe40003f26070 */
[----:B------:R-:W-:-:S11]  /*1250*/  MOV R23, R21 ;  /* 0x0000001500177202 */ /* 0x000fd60000000f00 */
[----:B------:R-:W-:-:S04]  /*1260*/  @P1 VIADD R18, R23, 0xfff00000 ;  /* 0xfff0000017121836 */ /* 0x000fc80000000000 */
[----:B------:R-:W-:Y:S01]  /*1270*/  @P1 IMAD.MOV.U32 R23, RZ, RZ, R18 ;  /* 0x000000ffff171224 */ /* 0x000fe200078e0012 */
[C---:B------:R-:W-:Y:S01]  /*1280*/  IADD3 R18, PT, PT, R3.reuse, -0x3ff, RZ ;  /* 0xfffffc0103127810 */ /* 0x040fe20007ffe0ff */
[----:B------:R-:W-:-:S04]  /*1290*/  @P1 VIADD R18, R3, 0xfffffc02 ;  /* 0xfffffc0203121836 */ /* 0x000fc80000000000 */
[C---:B------:R-:W-:Y:S01]  /*12a0*/  DADD R28, R22.reuse, 1 ;  /* 0x3ff00000161c7429 */ /* 0x040fe20000000000 */
[----:B------:R-:W-:Y:S01]  /*12b0*/  LOP3.LUT R18, R18, 0x80000000, RZ, 0x3c, !PT ;  /* 0x8000000012127812 */ /* 0x000fe200078e3cff */
[----:B------:R-:W-:-:S04]  /*12c0*/  DADD R22, R22, -1 ;  /* 0xbff0000016167429 */ /* 0x000fc80000000000 */
[----:B------:R-:W0:Y:S02]  /*12d0*/  MUFU.RCP64H R21, R29 ;  /* 0x0000001d00157308 */ /* 0x000e240000001800 */
[----:B0-----:R-:W-:-:S08]  /*12e0*/  DFMA R26, -R28, R20, 1 ;  /* 0x3ff000001c1a742b */ /* 0x001fd00000000114 */
[----:B------:R-:W-:-:S08]  /*12f0*/  DFMA R26, R26, R26, R26 ;  /* 0x0000001a1a1a722b */ /* 0x000fd0000000001a */
[----:B------:R-:W-:-:S08]  /*1300*/  DFMA R26, R20, R26, R20 ;  /* 0x0000001a141a722b */ /* 0x000fd00000000014 */
[----:B------:R-:W-:-:S08]  /*1310*/  DMUL R20, R22, R26 ;  /* 0x0000001a16147228 */ /* 0x000fd00000000000 */
[----:B------:R-:W-:-:S08]  /*1320*/  DFMA R20, R22, R26, R20 ;  /* 0x0000001a1614722b */ /* 0x000fd00000000014 */
[----:B------:R-:W-:-:S08]  /*1330*/  DMUL R30, R20, R20 ;  /* 0x00000014141e7228 */ /* 0x000fd00000000000 */
[----:B------:R-:W-:Y:S01]  /*1340*/  DFMA R24, R30, UR10, R24 ;  /* 0x0000000a1e187c2b */ /* 0x000fe20008000018 */
[----:B------:R-:W-:Y:S01]  /*1350*/  UMOV UR10, 0x75488a3f ;  /* 0x75488a3f000a7882 */ /* 0x000fe20000000000 */
[----:B------:R-:W-:-:S06]  /*1360*/  UMOV UR11, 0x3ef3b20a ;  /* 0x3ef3b20a000b7882 */ /* 0x000fcc0000000000 */
[----:B------:R-:W-:Y:S01]  /*1370*/  DFMA R28, R30, R24, UR10 ;  /* 0x0000000a1e1c7e2b */ /* 0x000fe20008000018 */
[----:B------:R-:W-:Y:S01]  /*1380*/  UMOV UR10, 0xe4faecd5 ;  /* 0xe4faecd5000a7882 */ /* 0x000fe20000000000 */
[----:B------:R-:W-:Y:S01]  /*1390*/  UMOV UR11, 0x3f1745cd ;  /* 0x3f1745cd000b7882 */ /* 0x000fe20000000000 */
[----:B------:R-:W-:-:S05]  /*13a0*/  DADD R24, R22, -R20 ;  /* 0x0000000016187229 */ /* 0x000fca0000000814 */
[----:B------:R-:W-:Y:S01]  /*13b0*/  DFMA R28, R30, R28, UR10 ;  /* 0x0000000a1e1c7e2b */ /* 0x000fe2000800001c */
[----:B------:R-:W-:Y:S01]  /*13c0*/  UMOV UR10, 0x258a578b ;  /* 0x258a578b000a7882 */ /* 0x000fe20000000000 */
[----:B------:R-:W-:Y:S01]  /*13d0*/  UMOV UR11, 0x3f3c71c7 ;  /* 0x3f3c71c7000b7882 */ /* 0x000fe20000000000 */
[----:B------:R-:W-:-:S05]  /*13e0*/  DADD R24, R24, R24 ;  /* 0x0000000018187229 */ /* 0x000fca0000000018 */
[----:B------:R-:W-:Y:S01]  /*13f0*/  DFMA R28, R30, R28, UR10 ;  /* 0x0000000a1e1c7e2b */ /* 0x000fe2000800001c */
[----:B------:R-:W-:Y:S01]  /*1400*/  UMOV UR10, 0x9242b910 ;  /* 0x9242b910000a7882 */ /* 0x000fe20000000000 */
[----:B------:R-:W-:Y:S01]  /*1410*/  UMOV UR11, 0x3f624924 ;  /* 0x3f624924000b7882 */ /* 0x000fe20000000000 */
[----:B------:R-:W-:-:S05]  /*1420*/  DFMA R24, R22, -R20, R24 ;  /* 0x800000141618722b */ /* 0x000fca0000000018 */
[----:B------:R-:W-:Y:S01]  /*1430*/  DFMA R28, R30, R28, UR10 ;  /* 0x0000000a1e1c7e2b */ /* 0x000fe2000800001c */
[----:B------:R-:W-:Y:S01]  /*1440*/  UMOV UR10, 0x99999dfb ;  /* 0x99999dfb000a7882 */ /* 0x000fe20000000000 */
[----:B------:R-:W-:Y:S01]  /*1450*/  UMOV UR11, 0x3f899999 ;  /* 0x3f899999000b7882 */ /* 0x000fe20000000000 */
[----:B------:R-:W-:Y:S02]  /*1460*/  DMUL R24, R26, R24 ;  /* 0x000000181a187228 */ /* 0x000fe40000000000 */
[----:B------:R-:W-:-:S03]  /*1470*/  DMUL R26, R20, R20 ;  /* 0x00000014141a7228 */ /* 0x000fc60000000000 */
        /* <DEDUP_REMOVED lines=8> */
[----:B------:R-:W-:Y:S01]  /*1500*/  DFMA R30, R20, R20, -R26 ;  /* 0x00000014141e722b */ /* 0x000fe2000000081a */
[----:B------:R-:W-:Y:S02]  /*1510*/  VIADD R29, R25, 0x100000 ;  /* 0x00100000191d7836 */ /* 0x000fe40000000000 */
[----:B------:R-:W-:-:S03]  /*1520*/  IMAD.MOV.U32 R28, RZ, RZ, R24 ;  /* 0x000000ffff1c7224 */ /* 0x000fc600078e0018 */
[----:B------:R-:W-:Y:S01]  /*1530*/  DADD R32, R32, -UR10 ;  /* 0x8000000a20207e29 */ /* 0x000fe20008000000 */
[----:B------:R-:W-:Y:S01]  /*1540*/  UMOV UR10, 0x80000000 ;  /* 0x80000000000a7882 */ /* 0x000fe20000000000 */
[----:B------:R-:W-:Y:S01]  /*1550*/  UMOV UR11, 0x43300000 ;  /* 0x43300000000b7882 */ /* 0x000fe20000000000 */
[C---:B------:R-:W-:Y:S02]  /*1560*/  DFMA R28, R20.reuse, R28, R30 ;  /* 0x0000001c141c722b */ /* 0x040fe4000000001e */
[----:B------:R-:W-:-:S08]  /*1570*/  DMUL R30, R20, R26 ;  /* 0x0000001a141e7228 */ /* 0x000fd00000000000 */
[----:B------:R-:W-:-:S08]  /*1580*/  DFMA R34, R20, R26, -R30 ;  /* 0x0000001a1422722b */ /* 0x000fd0000000081e */
[----:B------:R-:W-:Y:S02]  /*1590*/  DFMA R34, R24, R26, R34 ;  /* 0x0000001a1822722b */ /* 0x000fe40000000022 */
[----:B------:R-:W-:-:S06]  /*15a0*/  DADD R26, R22, R32 ;  /* 0x00000000161a7229 */ /* 0x000fcc0000000020 */
[----:B------:R-:W-:Y:S02]  /*15b0*/  DFMA R28, R20, R28, R34 ;  /* 0x0000001c141c722b */ /* 0x000fe40000000022 */
[----:B------:R-:W-:Y:S02]  /*15c0*/  DADD R34, R22, -R26 ;  /* 0x0000000016227229 */ /* 0x000fe4000000081a */
[----:B------:R-:W-:-:S06]  /*15d0*/  DMUL R22, R26, R30 ;  /* 0x0000001e1a167228 */ /* 0x000fcc0000000000 */
[----:B------:R-:W-:Y:S02]  /*15e0*/  DADD R34, R32, R34 ;  /* 0x0000000020227229 */ /* 0x000fe40000000022 */
[----:B------:R-:W-:-:S08]  /*15f0*/  DFMA R32, R26, R30, -R22 ;  /* 0x0000001e1a20722b */ /* 0x000fd00000000816 */
        /* <DEDUP_REMOVED lines=25> */
[----:B------:R-:W-:Y:S01]  /*1790*/  DFMA R20, R20, 2, -R24 ;  /* 0x400000001414782b */ /* 0x000fe20000000818 */
[----:B------:R-:W-:Y:S02]  /*17a0*/  IMAD.MOV.U32 R18, RZ, RZ, 0x652b82fe ;  /* 0x652b82feff127424 */ /* 0x000fe400078e00ff */
[----:B------:R-:W-:-:S05]  /*17b0*/  IMAD.MOV.U32 R19, RZ, RZ, 0x3ff71547 ;  /* 0x3ff71547ff137424 */ /* 0x000fca00078e00ff */
[----:B------:R-:W-:-:S08]  /*17c0*/  DFMA R22, R22, 2, R20 ;  /* 0x400000001616782b */ /* 0x000fd00000000014 */
        /* <DEDUP_REMOVED lines=11> */
[----:B------:R-:W-:Y:S01]  /*1880*/  IMAD.MOV.U32 R20, RZ, RZ, -0x35dec16 ;  /* 0xfca213eaff147424 */ /* 0x000fe200078e00ff */
[----:B------:R-:W-:Y:S01]  /*1890*/  UMOV UR11, 0x3e5ade15 ;  /* 0x3e5ade15000b7882 */ /* 0x000fe20000000000 */
[----:B------:R-:W-:-:S06]  /*18a0*/  IMAD.MOV.U32 R21, RZ, RZ, 0x3e928af3 ;  /* 0x3e928af3ff157424 */ /* 0x000fcc00078e00ff */
        /* <DEDUP_REMOVED lines=27> */
[----:B------:R-:W-:Y:S01]  /*1a60*/  IMAD R25, R18, 0x100000, R21 ;  /* 0x0010000012197824 */ /* 0x000fe200078e0215 */
[----:B------:R-:W-:Y:S01]  /*1a70*/  MOV R24, R20 ;  /* 0x0000001400187202 */ /* 0x000fe20000000f00 */
        /* <DEDUP_REMOVED lines=13> */
.L_x_81:
[----:B------:R-:W-:Y:S01]  /*1b50*/  DFMA R22, R22, R24, R24 ;  /* 0x000000181616722b */ /* 0x000fe20000000018 */
[----:B------:R-:W-:Y:S01]  /*1b60*/  IMAD.MOV.U32 R18, RZ, RZ, R37 ;  /* 0x000000ffff127224 */ /* 0x000fe200078e0025 */
[----:B------:R-:W-:Y:S01]  /*1b70*/  DSETP.NEU.AND P0, PT, |R24|, +INF , PT ;  /* 0x7ff000001800742a */ /* 0x000fe20003f0d200 */
[----:B------:R-:W-:-:S07]  /*1b80*/  IMAD.MOV.U32 R19, RZ, RZ, 0x0 ;  /* 0x00000000ff137424 */ /* 0x000fce00078e00ff */
[----:B------:R-:W-:Y:S02]  /*1b90*/  FSEL R3, R24, R22, !P0 ;  /* 0x0000001618037208 */ /* 0x000fe40004000000 */
[----:B------:R-:W-:Y:S01]  /*1ba0*/  FSEL R22, R25, R23, !P0 ;  /* 0x0000001719167208 */ /* 0x000fe20004000000 */
[----:B------:R-:W-:Y:S06]  /*1bb0*/  RET.REL.NODEC R18 `(_Z14calc_distancesPPdS0_S0_i) ;  /* 0xffffffe412107950 */ /* 0x000fec0003c3ffff */
.L_x_82:
        /* <DEDUP_REMOVED lines=12> */
.L_x_87:


//--------------------- .nv.shared.reserved.0     --------------------------
	.section	.nv.shared.reserved.0,"aw",@nobits
	.weak		__nv_reservedSMEM_offset_0_alias
	.size		__nv_reservedSMEM_offset_0_alias, 0, 64
	.other		__nv_reservedSMEM_offset_0_alias,@"STO_CUDA_RESERVED_SHARED STV_DEFAULT"
__nv_reservedSMEM_offset_0_alias:
	.zero		0
	.zero		64


//--------------------- .nv.constant0._Z24checkDistanceAboveThreshPidiiPPdS1_ --------------------------
	.section	.nv.constant0._Z24checkDistanceAboveThreshPidiiPPdS1_,"a",@progbits
	.sectionflags	@""
	.align	4
.nv.constant0._Z24checkDistanceAboveThreshPidiiPPdS1_:
	.zero		936


//--------------------- .nv.constant0._Z18divideAcrossLabelsPPdPi --------------------------
	.section	.nv.constant0._Z18divideAcrossLabelsPPdPi,"a",@progbits
	.sectionflags	@""
	.align	4
.nv.constant0._Z18divideAcrossLabelsPPdPi:
	.zero		912


//--------------------- .nv.constant0._Z13sumLabelFreqsPiS_i --------------------------
	.section	.nv.constant0._Z13sumLabelFreqsPiS_i,"a",@progbits
	.sectionflags	@""
	.align	4
.nv.constant0._Z13sumLabelFreqsPiS_i:
	.zero		916


//--------------------- .nv.constant0._Z21sumPointsAcrossLabelsPiPPdS1_ --------------------------
	.section	.nv.constant0._Z21sumPointsAcrossLabelsPiPPdS1_,"a",@progbits
	.sectionflags	@""
	.align	4
.nv.constant0._Z21sumPointsAcrossLabelsPiPPdS1_:
	.zero		920


//--------------------- .nv.constant0._Z7zeroOutPPd --------------------------
	.section	.nv.constant0._Z7zeroOutPPd,"a",@progbits
	.sectionflags	@""
	.align	4
.nv.constant0._Z7zeroOutPPd:
	.zero		904


//--------------------- .nv.constant0._Z12updateLabelsPiPPdii --------------------------
	.section	.nv.constant0._Z12updateLabelsPiPPdii,"a",@progbits
	.sectionflags	@""
	.align	4
.nv.constant0._Z12updateLabelsPiPPdii:
	.zero		920


//--------------------- .nv.constant0._Z14calc_distancesPPdS0_S0_i --------------------------
	.section	.nv.constant0._Z14calc_distancesPPdS0_S0_i,"a",@progbits
	.sectionflags	@""
	.align	4
.nv.constant0._Z14calc_distancesPPdS0_S0_i:
	.zero		924


//--------------------- SYMBOLS --------------------------

	.type		.nv.reservedSmem.offset0,@object
	.size		.nv.reservedSmem.offset0,0x4
